def attn_fwd(
    Q,
    K,
    V,
    Out,
    Lse,
    sm_scale,
    stride_qz,
    stride_qh,
    stride_qm,
    stride_qk,
    stride_kz,
    stride_kh,
    stride_kn,
    stride_kk,
    stride_vz,
    stride_vh,
    stride_vn,
    stride_vk,
    stride_oz,
    stride_oh,
    stride_om,
    stride_ok,
    seqlen_q,
    seqlen_k,
    BLOCK_M: tl.constexpr,
    BLOCK_N: tl.constexpr,
    HEAD_DIM: tl.constexpr,
    CAUSAL: tl.constexpr,
):
    start_m = tl.program_id(0)
    off_hz = tl.program_id(1)
    q_off = off_hz * stride_qh
    k_off = off_hz * stride_kh
    v_off = off_hz * stride_vh
    offs_m = start_m * BLOCK_M + tl.arange(0, BLOCK_M)
    offs_d = tl.arange(0, HEAD_DIM)
    offs_n = tl.arange(0, BLOCK_N)
    q_ptrs = Q + q_off + offs_m[:, None] * stride_qm + offs_d[None, :] * stride_qk
    k_ptrs = K + k_off + offs_d[:, None] * stride_kk + offs_n[None, :] * stride_kn
    v_ptrs = V + v_off + offs_n[:, None] * stride_vn + offs_d[None, :] * stride_vk
    m_i = tl.full([BLOCK_M], float("-inf"), dtype=tl.float32)
    l_i = tl.zeros([BLOCK_M], dtype=tl.float32) + 1.0
    acc = tl.zeros([BLOCK_M, HEAD_DIM], dtype=tl.float32)
    q = tl.load(q_ptrs)
    acc, l_i, m_i = _attn_fwd_inner(
        acc,
        l_i,
        m_i,
        q,
        k_ptrs,
        v_ptrs,
        sm_scale,
        stride_kn,
        stride_vn,
        start_m,
        seqlen_k,
        BLOCK_M,
        BLOCK_N,
        HEAD_DIM,
        CAUSAL,
    )
    acc = acc / l_i[:, None]
    lse = m_i + tl.math.log2(l_i) / 1.4426950408889634
    o_ptrs = (
        Out
        + off_hz * stride_oh
        + offs_m[:, None] * stride_om
        + offs_d[None, :] * stride_ok
    )
    tl.store(o_ptrs, acc.to(Out.dtype.element_ty))
    tl.store(Lse + off_hz * seqlen_q + offs_m, lse)

# config = {"BLOCK_M": 64, "BLOCK_N": 32, "HEAD_DIM": 32, "arch": "sm_100", "causal": true, "dtype": "fp8e4m3", "num_stages": 2, "num_warps": 8}
# arch = sm_100


// ===== COMPILED SASS (sm_100a) =====

	.target	sm_100a

	.elftype	@"ET_EXEC"


//--------------------- .note.nv.tkinfo           --------------------------
	.section	.note.nv.tkinfo,"",@"SHT_NOTE"
	.sectionflags	@"SHF_NOTE_NV_TKINFO"
	.tkinfo
        /*0018*/ 	.word	0x00000081
        /*0030*/ 	.string	""
        /*0030*/ 	.string	"ptxas-blackwell"
        /*0030*/ 	.string	"Cuda compilation tools, release 12.9, V12.9.86"
        /*0030*/ 	.string	"Build cuda_12.9.r12.9/compiler.36037853_0"
        /*0030*/ 	.string	"-v  -suppress-debug-info  -lineinfo  -arch sm_100a "



//--------------------- .note.nv.cuver            --------------------------
	.section	.note.nv.cuver,"",@"SHT_NOTE"
	.sectionflags	@"SHF_NOTE_NV_CUVER"
        /*0018*/ 	.short	0x0001
        /*001a*/ 	.short	0x0064
        /*001c*/ 	.short	0x0001
        /*001e*/ 	.short	0x0000
        /*0020*/ 	.short	0x0001
        /*0022*/ 	.short	0x0000


//--------------------- .nv.info                  --------------------------
	.section	.nv.info,"",@"SHT_CUDA_INFO"
	.align	4


	//----- nvinfo : EIATTR_REGCOUNT
	.align		4
        /*0000*/ 	.byte	0x04, 0x2f
        /*0002*/ 	.short	(.L_5 - .L_4)
	.align		4
.L_4:
        /*0004*/ 	.word	index@(attn_fwd)
        /*0008*/ 	.word	0x00000030


	//----- nvinfo : EIATTR_FRAME_SIZE
	.align		4
.L_5:
        /*000c*/ 	.byte	0x04, 0x11
        /*000e*/ 	.short	(.L_7 - .L_6)
	.align		4
.L_6:
        /*0010*/ 	.word	index@($__internal_2_$__cuda_sm10x_tcgen05_guardrail_trap_unallocated_columns_being_dealloced)
        /*0014*/ 	.word	0x00000000


	//----- nvinfo : EIATTR_FRAME_SIZE
	.align		4
.L_7:
        /*0018*/ 	.byte	0x04, 0x11
        /*001a*/ 	.short	(.L_9 - .L_8)
	.align		4
.L_8:
        /*001c*/ 	.word	index@($__internal_1_$__cuda_sm10x_tcgen05_guardrail_trap_phase_invalid_during_alloc)
        /*0020*/ 	.word	0x00000000


	//----- nvinfo : EIATTR_FRAME_SIZE
	.align		4
.L_9:
        /*0024*/ 	.byte	0x04, 0x11
        /*0026*/ 	.short	(.L_11 - .L_10)
	.align		4
.L_10:
        /*0028*/ 	.word	index@($__internal_0_$__cuda_sm10x_tcgen05_guardrail_trap_col_being_dealloced_not_returned_by_alloc)
        /*002c*/ 	.word	0x00000000


	//----- nvinfo : EIATTR_FRAME_SIZE
	.align		4
.L_11:
        /*0030*/ 	.byte	0x04, 0x11
        /*0032*/ 	.short	(.L_13 - .L_12)
	.align		4
.L_12:
        /*0034*/ 	.word	index@(attn_fwd)
        /*0038*/ 	.word	0x00000000


	//----- nvinfo : EIATTR_MIN_STACK_SIZE
	.align		4
.L_13:
        /*003c*/ 	.byte	0x04, 0x12
        /*003e*/ 	.short	(.L_15 - .L_14)
	.align		4
.L_14:
        /*0040*/ 	.word	index@(attn_fwd)
        /*0044*/ 	.word	0x00000000
.L_15:


//--------------------- .nv.info.attn_fwd         --------------------------
	.section	.nv.info.attn_fwd,"",@"SHT_CUDA_INFO"
	.sectionflags	@""
	.align	4


	//----- nvinfo : EIATTR_CUDA_API_VERSION
	.align		4
        /*0000*/ 	.byte	0x04, 0x37
        /*0002*/ 	.short	(.L_17 - .L_16)
.L_16:
        /*0004*/ 	.word	0x00000081


	//----- nvinfo : EIATTR_KPARAM_INFO
	.align		4
.L_17:
        /*0008*/ 	.byte	0x04, 0x17
        /*000a*/ 	.short	(.L_19 - .L_18)
.L_18:
        /*000c*/ 	.word	0x00000000
        /*0010*/ 	.short	0x0019
        /*0012*/ 	.short	0x0080
        /*0014*/ 	.byte	0x00, 0xf4, 0x21, 0x00


	//----- nvinfo : EIATTR_KPARAM_INFO
	.align		4
.L_19:
        /*0018*/ 	.byte	0x04, 0x17
        /*001a*/ 	.short	(.L_21 - .L_20)
.L_20:
        /*001c*/ 	.word	0x00000000
        /*0020*/ 	.short	0x0018
        /*0022*/ 	.short	0x0078
        /*0024*/ 	.byte	0x00, 0xf4, 0x21, 0x00


	//----- nvinfo : EIATTR_KPARAM_INFO
	.align		4
.L_21:
        /*0028*/ 	.byte	0x04, 0x17
        /*002a*/ 	.short	(.L_23 - .L_22)
.L_22:
        /*002c*/ 	.word	0x00000000
        /*0030*/ 	.short	0x0017
        /*0032*/ 	.short	0x0070
        /*0034*/ 	.byte	0x00, 0xf0, 0x11, 0x00


	//----- nvinfo : EIATTR_KPARAM_INFO
	.align		4
.L_23:
        /*0038*/ 	.byte	0x04, 0x17
        /*003a*/ 	.short	(.L_25 - .L_24)
.L_24:
        /*003c*/ 	.word	0x00000000
        /*0040*/ 	.short	0x0016
        /*0042*/ 	.short	0x006c
        /*0044*/ 	.byte	0x00, 0xf0, 0x11, 0x00


	//----- nvinfo : EIATTR_KPARAM_INFO
	.align		4
.L_25:
        /*0048*/ 	.byte	0x04, 0x17
        /*004a*/ 	.short	(.L_27 - .L_26)
.L_26:
        /*004c*/ 	.word	0x00000000
        /*0050*/ 	.short	0x0015
        /*0052*/ 	.short	0x0068
        /*0054*/ 	.byte	0x00, 0xf0, 0x11, 0x00


	//----- nvinfo : EIATTR_KPARAM_INFO
	.align		4
.L_27:
        /*0058*/ 	.byte	0x04, 0x17
        /*005a*/ 	.short	(.L_29 - .L_28)
.L_28:
        /*005c*/ 	.word	0x00000000
        /*0060*/ 	.short	0x0014
        /*0062*/ 	.short	0x0064
        /*0064*/ 	.byte	0x00, 0xf0, 0x11, 0x00


	//----- nvinfo : EIATTR_KPARAM_INFO
	.align		4
.L_29:
        /*0068*/ 	.byte	0x04, 0x17
        /*006a*/ 	.short	(.L_31 - .L_30)
.L_30:
        /*006c*/ 	.word	0x00000000
        /*0070*/ 	.short	0x0013
        /*0072*/ 	.short	0x0060
        /*0074*/ 	.byte	0x00, 0xf0, 0x11, 0x00


	//----- nvinfo : EIATTR_KPARAM_INFO
	.align		4
.L_31:
        /*0078*/ 	.byte	0x04, 0x17
        /*007a*/ 	.short	(.L_33 - .L_32)
.L_32:
        /*007c*/ 	.word	0x00000000
        /*0080*/ 	.short	0x0012
        /*0082*/ 	.short	0x005c
        /*0084*/ 	.byte	0x00, 0xf0, 0x11, 0x00


	//----- nvinfo : EIATTR_KPARAM_INFO
	.align		4
.L_33:
        /*0088*/ 	.byte	0x04, 0x17
        /*008a*/ 	.short	(.L_35 - .L_34)
.L_34:
        /*008c*/ 	.word	0x00000000
        /*0090*/ 	.short	0x0011
        /*0092*/ 	.short	0x0058
        /*0094*/ 	.byte	0x00, 0xf0, 0x11, 0x00


	//----- nvinfo : EIATTR_KPARAM_INFO
	.align		4
.L_35:
        /*0098*/ 	.byte	0x04, 0x17
        /*009a*/ 	.short	(.L_37 - .L_36)
.L_36:
        /*009c*/ 	.word	0x00000000
        /*00a0*/ 	.short	0x0010
        /*00a2*/ 	.short	0x0054
        /*00a4*/ 	.byte	0x00, 0xf0, 0x11, 0x00


	//----- nvinfo : EIATTR_KPARAM_INFO
	.align		4
.L_37:
        /*00a8*/ 	.byte	0x04, 0x17
        /*00aa*/ 	.short	(.L_39 - .L_38)
.L_38:
        /*00ac*/ 	.word	0x00000000
        /*00b0*/ 	.short	0x000f
        /*00b2*/ 	.short	0x0050
        /*00b4*/ 	.byte	0x00, 0xf0, 0x11, 0x00


	//----- nvinfo : EIATTR_KPARAM_INFO
	.align		4
.L_39:
        /*00b8*/ 	.byte	0x04, 0x17
        /*00ba*/ 	.short	(.L_41 - .L_40)
.L_40:
        /*00bc*/ 	.word	0x00000000
        /*00c0*/ 	.short	0x000e
        /*00c2*/ 	.short	0x004c
        /*00c4*/ 	.byte	0x00, 0xf0, 0x11, 0x00


	//----- nvinfo : EIATTR_KPARAM_INFO
	.align		4
.L_41:
        /*00c8*/ 	.byte	0x04, 0x17
        /*00ca*/ 	.short	(.L_43 - .L_42)
.L_42:
        /*00cc*/ 	.word	0x00000000
        /*00d0*/ 	.short	0x000d
        /*00d2*/ 	.short	0x0048
        /*00d4*/ 	.byte	0x00, 0xf0, 0x11, 0x00


	//----- nvinfo : EIATTR_KPARAM_INFO
	.align		4
.L_43:
        /*00d8*/ 	.byte	0x04, 0x17
        /*00da*/ 	.short	(.L_45 - .L_44)
.L_44:
        /*00dc*/ 	.word	0x00000000
        /*00e0*/ 	.short	0x000c
        /*00e2*/ 	.short	0x0044
        /*00e4*/ 	.byte	0x00, 0xf0, 0x11, 0x00


	//----- nvinfo : EIATTR_KPARAM_INFO
	.align		4
.L_45:
        /*00e8*/ 	.byte	0x04, 0x17
        /*00ea*/ 	.short	(.L_47 - .L_46)
.L_46:
        /*00ec*/ 	.word	0x00000000
        /*00f0*/ 	.short	0x000b
        /*00f2*/ 	.short	0x0040
        /*00f4*/ 	.byte	0x00, 0xf0, 0x11, 0x00


	//----- nvinfo : EIATTR_KPARAM_INFO
	.align		4
.L_47:
        /*00f8*/ 	.byte	0x04, 0x17
        /*00fa*/ 	.short	(.L_49 - .L_48)
.L_48:
        /*00fc*/ 	.word	0x00000000
        /*0100*/ 	.short	0x000a
        /*0102*/ 	.short	0x003c
        /*0104*/ 	.byte	0x00, 0xf0, 0x11, 0x00


	//----- nvinfo : EIATTR_KPARAM_INFO
	.align		4
.L_49:
        /*0108*/ 	.byte	0x04, 0x17
        /*010a*/ 	.short	(.L_51 - .L_50)
.L_50:
        /*010c*/ 	.word	0x00000000
        /*0110*/ 	.short	0x0009
        /*0112*/ 	.short	0x0038
        /*0114*/ 	.byte	0x00, 0xf0, 0x11, 0x00


	//----- nvinfo : EIATTR_KPARAM_INFO
	.align		4
.L_51:
        /*0118*/ 	.byte	0x04, 0x17
        /*011a*/ 	.short	(.L_53 - .L_52)
.L_52:
        /*011c*/ 	.word	0x00000000
        /*0120*/ 	.short	0x0008
        /*0122*/ 	.short	0x0034
        /*0124*/ 	.byte	0x00, 0xf0, 0x11, 0x00


	//----- nvinfo : EIATTR_KPARAM_INFO
	.align		4
.L_53:
        /*0128*/ 	.byte	0x04, 0x17
        /*012a*/ 	.short	(.L_55 - .L_54)
.L_54:
        /*012c*/ 	.word	0x00000000
        /*0130*/ 	.short	0x0007
        /*0132*/ 	.short	0x0030
        /*0134*/ 	.byte	0x00, 0xf0, 0x11, 0x00


	//----- nvinfo : EIATTR_KPARAM_INFO
	.align		4
.L_55:
        /*0138*/ 	.byte	0x04, 0x17
        /*013a*/ 	.short	(.L_57 - .L_56)
.L_56:
        /*013c*/ 	.word	0x00000000
        /*0140*/ 	.short	0x0006
        /*0142*/ 	.short	0x002c
        /*0144*/ 	.byte	0x00, 0xf0, 0x11, 0x00


	//----- nvinfo : EIATTR_KPARAM_INFO
	.align		4
.L_57:
        /*0148*/ 	.byte	0x04, 0x17
        /*014a*/ 	.short	(.L_59 - .L_58)
.L_58:
        /*014c*/ 	.word	0x00000000
        /*0150*/ 	.short	0x0005
        /*0152*/ 	.short	0x0028
        /*0154*/ 	.byte	0x00, 0xf0, 0x11, 0x00


	//----- nvinfo : EIATTR_KPARAM_INFO
	.align		4
.L_59:
        /*0158*/ 	.byte	0x04, 0x17
        /*015a*/ 	.short	(.L_61 - .L_60)
.L_60:
        /*015c*/ 	.word	0x00000000
        /*0160*/ 	.short	0x0004
        /*0162*/ 	.short	0x0020
        /*0164*/ 	.byte	0x00, 0xf4, 0x21, 0x00


	//----- nvinfo : EIATTR_KPARAM_INFO
	.align		4
.L_61:
        /*0168*/ 	.byte	0x04, 0x17
        /*016a*/ 	.short	(.L_63 - .L_62)
.L_62:
        /*016c*/ 	.word	0x00000000
        /*0170*/ 	.short	0x0003
        /*0172*/ 	.short	0x0018
        /*0174*/ 	.byte	0x00, 0xf4, 0x21, 0x00


	//----- nvinfo : EIATTR_KPARAM_INFO
	.align		4
.L_63:
        /*0178*/ 	.byte	0x04, 0x17
        /*017a*/ 	.short	(.L_65 - .L_64)
.L_64:
        /*017c*/ 	.word	0x00000000
        /*0180*/ 	.short	0x0002
        /*0182*/ 	.short	0x0010
        /*0184*/ 	.byte	0x00, 0xf4, 0x21, 0x00


	//----- nvinfo : EIATTR_KPARAM_INFO
	.align		4
.L_65:
        /*0188*/ 	.byte	0x04, 0x17
        /*018a*/ 	.short	(.L_67 - .L_66)
.L_66:
        /*018c*/ 	.word	0x00000000
        /*0190*/ 	.short	0x0001
        /*0192*/ 	.short	0x0008
        /*0194*/ 	.byte	0x00, 0xf4, 0x21, 0x00


	//----- nvinfo : EIATTR_KPARAM_INFO
	.align		4
.L_67:
        /*0198*/ 	.byte	0x04, 0x17
        /*019a*/ 	.short	(.L_69 - .L_68)
.L_68:
        /*019c*/ 	.word	0x00000000
        /*01a0*/ 	.short	0x0000
        /*01a2*/ 	.short	0x0000
        /*01a4*/ 	.byte	0x00, 0xf4, 0x21, 0x00


	//----- nvinfo : EIATTR_AT_ENTRY_FRAGMENTS
	.align		4
.L_69:
        /*01a8*/ 	.byte	0x04, 0x4f
        /*01aa*/ 	.short	(.L_71 - .L_70)


	//   ....[0]....
.L_70:
        /*01ac*/ 	.word	0x00000004


	//----- nvinfo : EIATTR_RESERVED_SMEM_USED
	.align		4
.L_71:
        /*01b0*/ 	.byte	0x01, 0x41
	.zero		2


	//----- nvinfo : EIATTR_SPARSE_MMA_MASK
	.align		4
        /*01b4*/ 	.byte	0x03, 0x50
        /*01b6*/ 	.short	0x0000


	//----- nvinfo : EIATTR_TCGEN05_1CTA_USED
	.align		4
        /*01b8*/ 	.byte	0x01, 0x51
	.zero		2


	//----- nvinfo : EIATTR_MAXREG_COUNT
	.align		4
        /*01bc*/ 	.byte	0x03, 0x1b
        /*01be*/ 	.short	0x00ff


	//----- nvinfo : EIATTR_NUM_BARRIERS
	.align		4
        /*01c0*/ 	.byte	0x02, 0x4c
        /*01c2*/ 	.byte	0x01
	.zero		1


	//----- nvinfo : EIATTR_INT_WARP_WIDE_INSTR_OFFSETS
	.align		4
        /*01c4*/ 	.byte	0x04, 0x31
        /*01c6*/ 	.short	(.L_73 - .L_72)


	//   ....[0]....
.L_72:
        /*01c8*/ 	.word	0x00000980


	//   ....[1]....
        /*01cc*/ 	.word	0x000009a0


	//   ....[2]....
        /*01d0*/ 	.word	0x00000bf0


	//   ....[3]....
        /*01d4*/ 	.word	0x00000c70


	//   ....[4]....
        /*01d8*/ 	.word	0x00001e20


	//   ....[5]....
        /*01dc*/ 	.word	0x000039c0


	//   ....[6]....
        /*01e0*/ 	.word	0x00003a10


	//----- nvinfo : EIATTR_COOP_GROUP_MASK_REGIDS
	.align		4
.L_73:
        /*01e4*/ 	.byte	0x04, 0x29
        /*01e6*/ 	.short	(.L_75 - .L_74)


	//   ....[0]....
.L_74:
        /*01e8*/ 	.word	0xffffffff


	//   ....[1]....
        /*01ec*/ 	.word	0xffffffff


	//   ....[2]....
        /*01f0*/ 	.word	0xffffffff


	//   ....[3]....
        /*01f4*/ 	.word	0xffffffff


	//   ....[4]....
        /*01f8*/ 	.word	0xffffffff


	//   ....[5]....
        /*01fc*/ 	.word	0xffffffff


	//   ....[6]....
        /*0200*/ 	.word	0xffffffff


	//   ....[7]....
        /*0204*/ 	.word	0xffffffff


	//   ....[8]....
        /*0208*/ 	.word	0xffffffff


	//   ....[9]....
        /*020c*/ 	.word	0xffffffff


	//   ....[10]....
        /*0210*/ 	.word	0xffffffff


	//   ....[11]....
        /*0214*/ 	.word	0xffffffff


	//----- nvinfo : EIATTR_COOP_GROUP_INSTR_OFFSETS
	.align		4
.L_75:
        /*0218*/ 	.byte	0x04, 0x28
        /*021a*/ 	.short	(.L_77 - .L_76)


	//   ....[0]....
.L_76:
        /*021c*/ 	.word	0x00000060


	//   ....[1]....
        /*0220*/ 	.word	0x00000310


	//   ....[2]....
        /*0224*/ 	.word	0x00001200


	//   ....[3]....
        /*0228*/ 	.word	0x000012e0


	//   ....[4]....
        /*022c*/ 	.word	0x00001530


	//   ....[5]....
        /*0230*/ 	.word	0x00001610


	//   ....[6]....
        /*0234*/ 	.word	0x000023a0


	//   ....[7]....
        /*0238*/ 	.word	0x00002410


	//   ....[8]....
        /*023c*/ 	.word	0x00002670


	//   ....[9]....
        /*0240*/ 	.word	0x000026e0


	//   ....[10]....
        /*0244*/ 	.word	0x00003860


	//   ....[11]....
        /*0248*/ 	.word	0x00003ac0


	//----- nvinfo : EIATTR_VRC_CTA_INIT_COUNT
	.align		4
.L_77:
        /*024c*/ 	.byte	0x02, 0x4a
        /*024e*/ 	.byte	0x80
	.zero		1


	//----- nvinfo : EIATTR_MBARRIER_INSTR_OFFSETS
	.align		4
        /*0250*/ 	.byte	0x04, 0x39
        /*0252*/ 	.short	(.L_79 - .L_78)


	//   ....[0]....
.L_78:
        /*0254*/ 	.word	0x00000b30
        /*0258*/ 	.word	0x000000ff
        /*025c*/ 	.word	0x00001c00
        /*0260*/ 	.short	0x0100
        /*0262*/ 	.byte	0x09
	.zero		1


	//   ....[1]....
        /*0264*/ 	.word	0x00000c60
        /*0268*/ 	.word	0x000000ff
        /*026c*/ 	.word	0x00001c08
        /*0270*/ 	.short	0x0100
        /*0272*/ 	.byte	0x09
	.zero		1


	//   ....[2]....
        /*0274*/ 	.word	0x00000cf0
        /*0278*/ 	.word	0x000000ff
        /*027c*/ 	.word	0x00001400
        /*0280*/ 	.short	0x0100
        /*0282*/ 	.byte	0x09
	.zero		1


	//   ....[3]....
        /*0284*/ 	.word	0x00000e20
        /*0288*/ 	.word	0x000000ff
        /*028c*/ 	.word	0x00001400
        /*0290*/ 	.short	0x010a
        /*0292*/ 	.byte	0x09
	.zero		1


	//   ....[4]....
        /*0294*/ 	.word	0x00000fd0
        /*0298*/ 	.word	0x000000ff
        /*029c*/ 	.word	0x00001400
        /*02a0*/ 	.short	0x0108
        /*02a2*/ 	.byte	0x09
	.zero		1


	//   ....[5]....
        /*02a4*/ 	.word	0x00001ea0
        /*02a8*/ 	.word	0x000000ff
        /*02ac*/ 	.word	0x00001c10
        /*02b0*/ 	.short	0x0100
        /*02b2*/ 	.byte	0x09
	.zero		1


	//   ....[6]....
        /*02b4*/ 	.word	0x00001f90
        /*02b8*/ 	.word	0x000000ff
        /*02bc*/ 	.word	0x00001c10
        /*02c0*/ 	.short	0x010a
        /*02c2*/ 	.byte	0x09
	.zero		1


	//   ....[7]....
        /*02c4*/ 	.word	0x000023b0
        /*02c8*/ 	.word	0x000000ff
        /*02cc*/ 	.word	0x00001c10
        /*02d0*/ 	.short	0x0108
        /*02d2*/ 	.byte	0x09
	.zero		1


	//   ....[8]....
        /*02d4*/ 	.word	0x00002750
        /*02d8*/ 	.word	0x000000ff
        /*02dc*/ 	.word	0x00000000
        /*02e0*/ 	.short	0x010a
        /*02e2*/ 	.byte	0x1a
	.zero		1


	//   ....[9]....
        /*02e4*/ 	.word	0x00002c00
        /*02e8*/ 	.word	0x000000ff
        /*02ec*/ 	.word	0x00000000
        /*02f0*/ 	.short	0x010a
        /*02f2*/ 	.byte	0x1a
	.zero		1


	//   ....[10]....
        /*02f4*/ 	.word	0x00002d30
        /*02f8*/ 	.word	0x000000ff
        /*02fc*/ 	.word	0x00001c00
        /*0300*/ 	.short	0x0108
        /*0302*/ 	.byte	0x09
	.zero		1


	//   ....[11]....
        /*0304*/ 	.word	0x00002ec0
        /*0308*/ 	.word	0x000000ff
        /*030c*/ 	.word	0x00001c08
        /*0310*/ 	.short	0x0108
        /*0312*/ 	.byte	0x09
	.zero		1


	//   ....[12]....
        /*0314*/ 	.word	0x00003ae0
        /*0318*/ 	.word	0x000000ff
        /*031c*/ 	.word	0x00001400
        /*0320*/ 	.short	0x010a
        /*0322*/ 	.byte	0x09
	.zero		1


	//   ....[13]....
        /*0324*/ 	.word	0x00003b10
        /*0328*/ 	.word	0x000000ff
        /*032c*/ 	.word	0x00001c10
        /*0330*/ 	.short	0x010a
        /*0332*/ 	.byte	0x09
	.zero		1


	//   ....[14]....
        /*0334*/ 	.word	0x00003b40
        /*0338*/ 	.word	0x000000ff
        /*033c*/ 	.word	0x00000000
        /*0340*/ 	.short	0x010a
        /*0342*/ 	.byte	0x1a
	.zero		1


	//   ....[15]....
        /*0344*/ 	.word	0x00003b70
        /*0348*/ 	.word	0x000000ff
        /*034c*/ 	.word	0x00000000
        /*0350*/ 	.short	0x010a
        /*0352*/ 	.byte	0x1a
	.zero		1


	//----- nvinfo : EIATTR_NUM_MBARRIERS
	.align		4
.L_79:
        /*0354*/ 	.byte	0x03, 0x38
        /*0356*/ 	.short	0xffff


	//----- nvinfo : EIATTR_EXIT_INSTR_OFFSETS
	.align		4
        /*0358*/ 	.byte	0x04, 0x1c
        /*035a*/ 	.short	(.L_81 - .L_80)


	//   ....[0]....
.L_80:
        /*035c*/ 	.word	0x00003ad0


	//----- nvinfo : EIATTR_REQNTID
	.align		4
.L_81:
        /*0360*/ 	.byte	0x04, 0x10
        /*0362*/ 	.short	(.L_83 - .L_82)
.L_82:
        /*0364*/ 	.word	0x00000100
        /*0368*/ 	.word	0x00000001
        /*036c*/ 	.word	0x00000001


	//----- nvinfo : EIATTR_CRS_STACK_SIZE
	.align		4
.L_83:
        /*0370*/ 	.byte	0x04, 0x1e
        /*0372*/ 	.short	(.L_85 - .L_84)
.L_84:
        /*0374*/ 	.word	0x00000000


	//----- nvinfo : EIATTR_CBANK_PARAM_SIZE
	.align		4
.L_85:
        /*0378*/ 	.byte	0x03, 0x19
        /*037a*/ 	.short	0x0088


	//----- nvinfo : EIATTR_PARAM_CBANK
	.align		4
        /*037c*/ 	.byte	0x04, 0x0a
        /*037e*/ 	.short	(.L_87 - .L_86)
	.align		4
.L_86:
        /*0380*/ 	.word	index@(.nv.constant0.attn_fwd)
        /*0384*/ 	.short	0x0380
        /*0386*/ 	.short	0x0088


	//----- nvinfo : EIATTR_SW_WAR
	.align		4
.L_87:
        /*0388*/ 	.byte	0x04, 0x36
        /*038a*/ 	.short	(.L_89 - .L_88)
.L_88:
        /*038c*/ 	.word	0x00000008
.L_89:


//--------------------- .nv.compat                --------------------------
	.section	.nv.compat,"",@"SHT_CUDA_COMPAT_INFO"
	.align	4
        /*0000*/ 	.byte	0x02, 0x02, 0x02, 0x00, 0x02, 0x05, 0x05, 0x00, 0x02, 0x03, 0x00, 0x00, 0x02, 0x06, 0x01, 0x00


//--------------------- .nv.callgraph             --------------------------
	.section	.nv.callgraph,"",@"SHT_CUDA_CALLGRAPH"
	.align	4
	.sectionentsize	8
	.align		4
        /*0000*/ 	.word	0x00000000
	.align		4
        /*0004*/ 	.word	0xffffffff
	.align		4
        /*0008*/ 	.word	0x00000000
	.align		4
        /*000c*/ 	.word	0xfffffffe
	.align		4
        /*0010*/ 	.word	0x00000000
	.align		4
        /*0014*/ 	.word	0xfffffffd
	.align		4
        /*0018*/ 	.word	0x00000000
	.align		4
        /*001c*/ 	.word	0xfffffffc


//--------------------- .nv.constant4             --------------------------
	.section	.nv.constant4,"a",@progbits
	.align	8
	.align		8
.nv.constant4:
        /*0000*/ 	.dword	_$_str


//--------------------- .text.attn_fwd            --------------------------
	.section	.text.attn_fwd,"ax",@progbits
	.align	128
        .global         attn_fwd
        .type           attn_fwd,@function
        .size           attn_fwd,(.L_x_30 - attn_fwd)
        .other          attn_fwd,@"STO_CUDA_ENTRY STV_DEFAULT"
attn_fwd:
.text.attn_fwd:
[----:B------:R-:W0:Y:S01]  /*0000*/  LDC R1, c[0x0][0x37c] ;  /* 0x0000df00ff017b82 */ /* 0x000e220000000800 */
[----:B------:R-:W1:Y:S02]  /*0010*/  S2R R0, SR_TID.X ;  /* 0x0000000000007919 */ /* 0x000e640000002100 */
[----:B-1----:R-:W-:-:S13]  /*0020*/  ISETP.GE.U32.AND P0, PT, R0, 0x20, PT ;  /* 0x000000200000780c */ /* 0x002fda0003f06070 */
[----:B------:R-:W-:Y:S02]  /*0030*/  VOTEU.ANY UP1, P0 ;  /* 0x0000000000ff7886 */ /* 0x000fe40000020100 */
[----:B0-----:R-:W-:Y:S05]  /*0040*/  BRA.U UP1, `(.L_x_0) ;  /* 0x0000000101b47547 */ /* 0x001fea000b800000 */
[----:B------:R-:W0:Y:S01]  /*0050*/  S2UR UR6, SR_CgaCtaId ;  /* 0x00000000000679c3 */ /* 0x000e220000008800 */
[----:B------:R-:W-:Y:S01]  /*0060*/  NOP ;  /* 0x0000000000007918 */ /* 0x000fe20000000000 */
[----:B------:R-:W-:Y:S02]  /*0070*/  UMOV UR4, 0x40 ;  /* 0x0000004000047882 */ /* 0x000fe40000000000 */
[----:B0-----:R-:W-:-:S09]  /*0080*/  ULEA UR4, UR6, UR4, 0x18 ;  /* 0x0000000406047291 */ /* 0x001fd2000f8ec0ff */
[----:B------:R-:W0:Y:S01]  /*0090*/  LDS.U8 R2, [UR4] ;  /* 0x00000004ff027984 */ /* 0x000e220008000000 */
[----:B------:R-:W-:Y:S02]  /*00a0*/  UMOV UR4, 0x400 ;  /* 0x0000040000047882 */ /* 0x000fe40000000000 */
[----:B------:R-:W-:Y:S01]  /*00b0*/  ULEA UR4, UR6, UR4, 0x18 ;  /* 0x0000000406047291 */ /* 0x000fe2000f8ec0ff */
[----:B0-----:R-:W-:-:S13]  /*00c0*/  ISETP.NE.AND P0, PT, R2, RZ, PT ;  /* 0x000000ff0200720c */ /* 0x001fda0003f05270 */
[----:B------:R-:W-:Y:S05]  /*00d0*/  @P0 BRA `(.L_x_1) ;  /* 0x0000000000780947 */ /* 0x000fea0003800000 */
[----:B------:R-:W-:-:S13]  /*00e0*/  ELECT P0, URZ, PT ;  /* 0x0000000000ff782f */ /* 0x000fda0003800000 */
[----:B------:R-:W-:Y:S05]  /*00f0*/  @!P0 BRA `(.L_x_2) ;  /* 0x0000000000808947 */ /* 0x000fea0003800000 */
[----:B------:R-:W-:Y:S01]  /*0100*/  UMOV UR5, 0x1 ;  /* 0x0000000100057882 */ /* 0x000fe20000000000 */
[----:B------:R-:W-:-:S04]  /*0110*/  IMAD.MOV.U32 R5, RZ, RZ, 0x1 ;  /* 0x00000001ff057424 */ /* 0x000fc800078e00ff */
[----:B------:R-:W-:Y:S04]  /*0120*/  DEPBAR.LE SB0, 0x36 ;  /* 0x00008d800000791a */ /* 0x000fe80000000000 */
[----:B------:R-:W0:Y:S02]  /*0130*/  UTCATOMSWS.FIND_AND_SET.ALIGN UP0, UR5, UR5 ;  /* 0x00000005000575e3 */ /* 0x000e240008000800 */
[----:B0-----:R-:W-:-:S04]  /*0140*/  PLOP3.LUT P0, PT, PT, PT, UP0, 0x80, 0x8 ;  /* 0x000000000008781c */ /* 0x001fc80003f0f008 */
[----:B------:R-:W-:-:S04]  /*0150*/  SEL R2, RZ, 0xffffffff, !P0 ;  /* 0xffffffffff027807 */ /* 0x000fc80004000000 */
[----:B------:R-:W-:Y:S01]  /*0160*/  ISETP.NE.AND P0, PT, R2, RZ, PT ;  /* 0x000000ff0200720c */ /* 0x000fe20003f05270 */
[----:B------:R-:W-:-:S12]  /*0170*/  IMAD.U32 R2, RZ, RZ, UR5 ;  /* 0x00000005ff027e24 */ /* 0x000fd8000f8e00ff */
[----:B------:R-:W-:Y:S05]  /*0180*/  @P0 BRA `(.L_x_3) ;  /* 0x0000000000240947 */ /* 0x000fea0003800000 */
.L_x_4:
[----:B------:R-:W-:Y:S05]  /*0190*/  NANOSLEEP 0x64 ;  /* 0x000000640000795d */ /* 0x000fea0003800000 */
[----:B------:R-:W-:-:S05]  /*01a0*/  UMOV UR5, 0x1 ;  /* 0x0000000100057882 */ /* 0x000fca0000000000 */
[----:B------:R-:W-:Y:S04]  /*01b0*/  DEPBAR.LE SB0, 0x36 ;  /* 0x00008d800000791a */ /* 0x000fe80000000000 */
[----:B------:R-:W0:Y:S02]  /*01c0*/  UTCATOMSWS.FIND_AND_SET.ALIGN UP0, UR5, UR5 ;  /* 0x00000005000575e3 */ /* 0x000e240008000800 */
[----:B0-----:R-:W-:-:S04]  /*01d0*/  PLOP3.LUT P0, PT, PT, PT, UP0, 0x80, 0x8 ;  /* 0x000000000008781c */ /* 0x001fc80003f0f008 */
[----:B------:R-:W-:-:S04]  /*01e0*/  SEL R2, RZ, 0xffffffff, !P0 ;  /* 0xffffffffff027807 */ /* 0x000fc80004000000 */
[----:B------:R-:W-:Y:S01]  /*01f0*/  ISETP.NE.AND P0, PT, R2, RZ, PT ;  /* 0x000000ff0200720c */ /* 0x000fe20003f05270 */
[----:B------:R-:W-:-:S12]  /*0200*/  IMAD.U32 R2, RZ, RZ, UR5 ;  /* 0x00000005ff027e24 */ /* 0x000fd8000f8e00ff */
[----:B------:R-:W-:Y:S05]  /*0210*/  @!P0 BRA `(.L_x_4) ;  /* 0xfffffffc00dc8947 */ /* 0x000fea000383ffff */
.L_x_3:
[C---:B------:R-:W-:Y:S01]  /*0220*/  VIADD R4, R2.reuse, 0x10 ;  /* 0x0000001002047836 */ /* 0x040fe20000000000 */
[----:B------:R-:W-:Y:S01]  /*0230*/  UMOV UR5, 0x50 ;  /* 0x0000005000057882 */ /* 0x000fe20000000000 */
[C---:B------:R-:W-:Y:S01]  /*0240*/  SHF.L.U32 R3, R5.reuse, R2, RZ ;  /* 0x0000000205037219 */ /* 0x040fe200000006ff */
[----:B------:R-:W-:Y:S01]  /*0250*/  ULEA UR5, UR6, UR5, 0x18 ;  /* 0x0000000506057291 */ /* 0x000fe2000f8ec0ff */
[----:B------:R-:W-:Y:S01]  /*0260*/  IMAD.SHL.U32 R2, R2, 0x20, RZ ;  /* 0x0000002002027824 */ /* 0x000fe200078e00ff */
[----:B------:R-:W-:-:S04]  /*0270*/  SHF.L.U32 R4, R5, R4, RZ ;  /* 0x0000000405047219 */ /* 0x000fc800000006ff */
[----:B------:R-:W-:-:S05]  /*0280*/  LOP3.LUT R3, R4, R3, RZ, 0xfc, !PT ;  /* 0x0000000304037212 */ /* 0x000fca00078efcff */
[----:B------:R0:W-:Y:S04]  /*0290*/  ATOMS.OR RZ, [UR5], R3 ;  /* 0x00000003ffff798c */ /* 0x0001e8000b000005 */
[----:B------:R0:W-:Y:S01]  /*02a0*/  STS [UR4], R2 ;  /* 0x00000002ff007988 */ /* 0x0001e20008000804 */
[----:B------:R-:W-:Y:S05]  /*02b0*/  BRA `(.L_x_2) ;  /* 0x0000000000107947 */ /* 0x000fea0003800000 */
.L_x_1:
[----:B------:R-:W-:Y:S01]  /*02c0*/  IMAD.MOV.U32 R3, RZ, RZ, -0x1 ;  /* 0xffffffffff037424 */ /* 0x000fe200078e00ff */
[----:B------:R-:W-:-:S04]  /*02d0*/  MOV R2, 0x300 ;  /* 0x0000030000027802 */ /* 0x000fc80000000f00 */
[----:B------:R0:W-:Y:S03]  /*02e0*/  STS [UR4], R3 ;  /* 0x00000003ff007988 */ /* 0x0001e60008000804 */
[----:B0-----:R-:W-:Y:S05]  /*02f0*/  CALL.REL.NOINC `($__internal_1_$__cuda_sm10x_tcgen05_guardrail_trap_phase_invalid_during_alloc) ;  /* 0x0000003800347944 */ /* 0x001fea0003c00000 */
.L_x_2:
[----:B------:R-:W-:Y:S05]  /*0300*/  WARPSYNC.ALL ;  /* 0x0000000000007948 */ /* 0x000fea0003800000 */
[----:B------:R-:W-:Y:S01]  /*0310*/  NOP ;  /* 0x0000000000007918 */ /* 0x000fe20000000000 */
.L_x_0:
[----:B------:R-:W1:Y:S08]  /*0320*/  S2UR UR10, SR_CTAID.X ;  /* 0x00000000000a79c3 */ /* 0x000e700000002500 */
[----:B------:R-:W-:Y:S01]  /*0330*/  BAR.SYNC.DEFER_BLOCKING 0x0 ;  /* 0x0000000000007b1d */ /* 0x000fe20000010000 */
[----:B0-----:R-:W-:-:S04]  /*0340*/  SHF.R.U32.HI R3, RZ, 0x6, R0 ;  /* 0x00000006ff037819 */ /* 0x001fc80000011600 */
[----:B------:R-:W-:Y:S01]  /*0350*/  SGXT.U32 R3, R3, 0x2 ;  /* 0x000000020303781a */ /* 0x000fe20000000000 */
[----:B------:R-:W0:Y:S02]  /*0360*/  LDCU.64 UR4, c[0x0][0x3b0] ;  /* 0x00007600ff0477ac */ /* 0x000e240008000a00 */
[----:B------:R-:W2:Y:S01]  /*0370*/  S2UR UR11, SR_CgaCtaId ;  /* 0x00000000000b79c3 */ /* 0x000ea20000008800 */
[----:B------:R-:W-:Y:S01]  /*0380*/  UMOV UR9, 0x400 ;  /* 0x0000040000097882 */ /* 0x000fe20000000000 */
[----:B------:R-:W3:Y:S06]  /*0390*/  LDCU.64 UR20, c[0x0][0x358] ;  /* 0x00006b00ff1477ac */ /* 0x000eec0008000a00 */
[----:B------:R-:W4:Y:S08]  /*03a0*/  LDC R14, c[0x0][0x3b8] ;  /* 0x0000ee00ff0e7b82 */ /* 0x000f300000000800 */
[----:B------:R-:W0:Y:S01]  /*03b0*/  S2UR UR8, SR_CTAID.Y ;  /* 0x00000000000879c3 */ /* 0x000e220000002600 */
[----:B-1----:R-:W-:-:S07]  /*03c0*/  USHF.L.U32 UR10, UR10, 0x6, URZ ;  /* 0x000000060a0a7899 */ /* 0x002fce00080006ff */
[----:B------:R-:W1:Y:S01]  /*03d0*/  LDC.64 R22, c[0x0][0x380] ;  /* 0x0000e000ff167b82 */ /* 0x000e620000000a00 */
[----:B--2---:R-:W-:Y:S01]  /*03e0*/  ULEA UR9, UR11, UR9, 0x18 ;  /* 0x000000090b097291 */ /* 0x004fe2000f8ec0ff */
[----:B------:R-:W-:Y:S01]  /*03f0*/  IMAD.U32 R5, RZ, RZ, UR10 ;  /* 0x0000000aff057e24 */ /* 0x000fe2000f8e00ff */
[----:B------:R-:W-:Y:S01]  /*0400*/  LEA.HI R6, R0, 0x1c, RZ, 0x1a ;  /* 0x0000001c00067811 */ /* 0x000fe200078fd0ff */
[----:B------:R-:W2:Y:S03]  /*0410*/  LDCU.64 UR6, c[0x0][0x3c0] ;  /* 0x00007800ff0677ac */ /* 0x000ea60008000a00 */
[----:B------:R-:W-:Y:S01]  /*0420*/  LOP3.LUT R2, R5, 0x3f, R0, 0xf8, !PT ;  /* 0x0000003f05027812 */ /* 0x000fe200078ef800 */
[----:B----4-:R-:W-:Y:S02]  /*0430*/  IMAD R5, R3, R14, RZ ;  /* 0x0000000e03057224 */ /* 0x010fe400078e02ff */
[----:B------:R-:W4:Y:S02]  /*0440*/  LDS R19, [UR9] ;  /* 0x00000009ff137984 */ /* 0x000f240008000800 */
[----:B0-----:R-:W-:-:S02]  /*0450*/  IMAD R3, R2, UR5, RZ ;  /* 0x0000000502037c24 */ /* 0x001fc4000f8e02ff */
[C---:B------:R-:W-:Y:S01]  /*0460*/  IMAD R7, R14.reuse, 0x4, R5 ;  /* 0x000000040e077824 */ /* 0x040fe200078e0205 */
[----:B------:R-:W-:Y:S02]  /*0470*/  UIMAD UR4, UR8, UR4, URZ ;  /* 0x00000004080472a4 */ /* 0x000fe4000f8e02ff */
[----:B------:R-:W-:Y:S02]  /*0480*/  SHF.R.S32.HI R4, RZ, 0x1f, R3 ;  /* 0x0000001fff047819 */ /* 0x000fe40000011403 */
[----:B------:R-:W-:Y:S01]  /*0490*/  USHF.R.S32.HI UR5, URZ, 0x1f, UR4 ;  /* 0x0000001fff057899 */ /* 0x000fe20008011404 */
[----:B------:R-:W-:Y:S01]  /*04a0*/  BAR.SYNC.DEFER_BLOCKING 0x0 ;  /* 0x0000000000007b1d */ /* 0x000fe20000010000 */
[----:B-1----:R-:W-:Y:S01]  /*04b0*/  IADD3 R22, P0, P1, R3, UR4, R22 ;  /* 0x0000000403167c10 */ /* 0x002fe2000f91e016 */
[----:B------:R-:W-:-:S03]  /*04c0*/  IMAD R3, R14, 0x4, R7 ;  /* 0x000000040e037824 */ /* 0x000fc600078e0207 */
[----:B------:R-:W-:Y:S01]  /*04d0*/  IADD3.X R24, PT, PT, R4, UR5, R23, P0, P1 ;  /* 0x0000000504187c10 */ /* 0x000fe200087e2417 */
[----:B------:R-:W-:Y:S01]  /*04e0*/  IMAD R10, R14, 0x8, R3 ;  /* 0x000000080e0a7824 */ /* 0x000fe200078e0203 */
[----:B------:R-:W-:Y:S01]  /*04f0*/  IADD3 R4, P0, PT, R5, R22, RZ ;  /* 0x0000001605047210 */ /* 0x000fe20007f1e0ff */
[----:B------:R-:W-:Y:S01]  /*0500*/  IMAD R17, R6, R14, RZ ;  /* 0x0000000e06117224 */ /* 0x000fe200078e02ff */
[----:B------:R-:W-:Y:S01]  /*0510*/  IADD3 R8, P1, PT, R3, R22, RZ ;  /* 0x0000001603087210 */ /* 0x000fe20007f3e0ff */
[----:B------:R-:W0:Y:S01]  /*0520*/  LDCU UR5, c[0x0][0x3c8] ;  /* 0x00007900ff0577ac */ /* 0x000e220008000800 */
[-C--:B------:R-:W-:Y:S02]  /*0530*/  LEA.HI.X.SX32 R5, R5, R24.reuse, 0x1, P0 ;  /* 0x0000001805057211 */ /* 0x080fe400000f0eff */
[----:B------:R-:W-:Y:S01]  /*0540*/  LEA.HI.X.SX32 R9, R3, R24, 0x1, P1 ;  /* 0x0000001803097211 */ /* 0x000fe200008f0eff */
[----:B------:R-:W-:Y:S01]  /*0550*/  IMAD R15, R14, 0x4, R10 ;  /* 0x000000040e0f7824 */ /* 0x000fe200078e020a */
[----:B------:R-:W-:-:S02]  /*0560*/  IADD3 R12, P0, PT, R10, R22, RZ ;  /* 0x000000160a0c7210 */ /* 0x000fc40007f1e0ff */
[----:B------:R-:W-:Y:S02]  /*0570*/  LEA.HI R3, R0, 0xc, RZ, 0x1a ;  /* 0x0000000c00037811 */ /* 0x000fe400078fd0ff */
[----:B------:R-:W-:Y:S02]  /*0580*/  LEA.HI.X.SX32 R13, R10, R24, 0x1, P0 ;  /* 0x000000180a0d7211 */ /* 0x000fe400000f0eff */
[----:B------:R-:W-:Y:S01]  /*0590*/  IADD3 R6, P0, PT, R7, R22, RZ ;  /* 0x0000001607067210 */ /* 0x000fe20007f1e0ff */
[----:B---3--:R1:W5:Y:S01]  /*05a0*/  LDG.E.U8 R18, desc[UR20][R4.64] ;  /* 0x0000001404127981 */ /* 0x008362000c1e1100 */
[----:B------:R-:W-:Y:S01]  /*05b0*/  IMAD R3, R3, R14, RZ ;  /* 0x0000000e03037224 */ /* 0x000fe200078e02ff */
[----:B------:R-:W-:Y:S02]  /*05c0*/  IADD3 R16, P3, PT, R17, R22, RZ ;  /* 0x0000001611107210 */ /* 0x000fe40007f7e0ff */
[----:B------:R3:W5:Y:S01]  /*05d0*/  LDG.E.U8 R20, desc[UR20][R8.64] ;  /* 0x0000001408147981 */ /* 0x000762000c1e1100 */
[----:B------:R-:W-:-:S03]  /*05e0*/  LEA.HI.X.SX32 R7, R7, R24, 0x1, P0 ;  /* 0x0000001807077211 */ /* 0x000fc600000f0eff */
[----:B------:R0:W5:Y:S01]  /*05f0*/  LDG.E.U8 R12, desc[UR20][R12.64] ;  /* 0x000000140c0c7981 */ /* 0x000162000c1e1100 */
[-C--:B------:R-:W-:Y:S01]  /*0600*/  IADD3 R10, P1, PT, R3, R22.reuse, RZ ;  /* 0x00000016030a7210 */ /* 0x080fe20007f3e0ff */
[----:B-1----:R-:W-:Y:S01]  /*0610*/  IMAD R4, R14, 0x4, R15 ;  /* 0x000000040e047824 */ /* 0x002fe200078e020f */
[----:B------:R-:W-:Y:S01]  /*0620*/  IADD3 R14, P0, PT, R15, R22, RZ ;  /* 0x000000160f0e7210 */ /* 0x000fe20007f1e0ff */
[----:B------:R1:W5:Y:S01]  /*0630*/  LDG.E.U8 R6, desc[UR20][R6.64] ;  /* 0x0000001406067981 */ /* 0x000362000c1e1100 */
[----:B------:R-:W-:Y:S02]  /*0640*/  LEA.HI.X.SX32 R11, R3, R24, 0x1, P1 ;  /* 0x00000018030b7211 */ /* 0x000fe400008f0eff */
[----:B---3--:R-:W-:Y:S02]  /*0650*/  IADD3 R8, P2, PT, R4, R22, RZ ;  /* 0x0000001604087210 */ /* 0x008fe40007f5e0ff */
[-C--:B------:R-:W-:Y:S01]  /*0660*/  LEA.HI.X.SX32 R17, R17, R24.reuse, 0x1, P3 ;  /* 0x0000001811117211 */ /* 0x080fe200018f0eff */
[----:B------:R1:W5:Y:S01]  /*0670*/  LDG.E.U8 R10, desc[UR20][R10.64] ;  /* 0x000000140a0a7981 */ /* 0x000362000c1e1100 */
[----:B------:R-:W-:-:S02]  /*0680*/  LEA.HI.X.SX32 R15, R15, R24, 0x1, P0 ;  /* 0x000000180f0f7211 */ /* 0x000fc400000f0eff */
[----:B------:R-:W-:Y:S01]  /*0690*/  LEA.HI.X.SX32 R9, R4, R24, 0x1, P2 ;  /* 0x0000001804097211 */ /* 0x000fe200010f0eff */
[----:B------:R1:W5:Y:S01]  /*06a0*/  LDG.E.U8 R16, desc[UR20][R16.64] ;  /* 0x0000001410107981 */ /* 0x000362000c1e1100 */
[----:B------:R-:W3:Y:S03]  /*06b0*/  LDC.64 R4, c[0x0][0x388] ;  /* 0x0000e200ff047b82 */ /* 0x000ee60000000a00 */
[----:B------:R1:W5:Y:S04]  /*06c0*/  LDG.E.U8 R14, desc[UR20][R14.64] ;  /* 0x000000140e0e7981 */ /* 0x000368000c1e1100 */
[----:B------:R1:W5:Y:S01]  /*06d0*/  LDG.E.U8 R8, desc[UR20][R8.64] ;  /* 0x0000001408087981 */ /* 0x000362000c1e1100 */
[----:B0-----:R-:W-:-:S02]  /*06e0*/  SHF.R.U32.HI R13, RZ, 0x5, R0 ;  /* 0x00000005ff0d7819 */ /* 0x001fc40000011600 */
[----:B------:R-:W-:Y:S02]  /*06f0*/  SHF.R.S32.HI R3, RZ, 0x7, R0 ;  /* 0x00000007ff037819 */ /* 0x000fe40000011400 */
[----:B------:R-:W-:Y:S02]  /*0700*/  R2UR UR17, R13 ;  /* 0x000000000d1172ca */ /* 0x000fe400000e0000 */
[----:B----4-:R-:W-:Y:S02]  /*0710*/  R2UR UR27, R19 ;  /* 0x00000000131b72ca */ /* 0x010fe400000e0000 */
[----:B------:R-:W-:-:S04]  /*0720*/  SGXT R3, R3, 0x1 ;  /* 0x000000010303781a */ /* 0x000fc80000000200 */
[----:B------:R-:W-:-:S04]  /*0730*/  LOP3.LUT R3, R3, 0x90, RZ, 0xc0, !PT ;  /* 0x0000009003037812 */ /* 0x000fc800078ec0ff */
[----:B------:R-:W-:Y:S01]  /*0740*/  LOP3.LUT R3, R3, 0x7f, R0, 0x78, !PT ;  /* 0x0000007f03037812 */ /* 0x000fe200078e7800 */
[----:B-12---:R-:W-:Y:S06]  /*0750*/  BRA.U UP1, `(.L_x_5) ;  /* 0x0000000101187547 */ /* 0x006fec000b800000 */
[----:B------:R-:W-:Y:S01]  /*0760*/  ELECT P0, URZ, PT ;  /* 0x0000000000ff782f */ /* 0x000fe20003800000 */
[----:B------:R-:W-:Y:S01]  /*0770*/  IMAD.MOV.U32 R7, RZ, RZ, 0x1 ;  /* 0x00000001ff077424 */ /* 0x000fe200078e00ff */
[----:B------:R-:W-:Y:S01]  /*0780*/  UMOV UR4, 0x40 ;  /* 0x0000004000047882 */ /* 0x000fe20000000000 */
[----:B------:R-:W-:Y:S01]  /*0790*/  UVIRTCOUNT.DEALLOC.SMPOOL 0x80 ;  /* 0x000000800000784c */ /* 0x000fe20000000000 */
[----:B------:R-:W-:-:S09]  /*07a0*/  ULEA UR4, UR11, UR4, 0x18 ;  /* 0x000000040b047291 */ /* 0x000fd2000f8ec0ff */
[----:B------:R0:W-:Y:S03]  /*07b0*/  @P0 STS.U8 [UR4], R7 ;  /* 0x00000007ff000988 */ /* 0x0001e60008000004 */
.L_x_5:
[C---:B------:R-:W-:Y:S01]  /*07c0*/  LOP3.LUT R29, R0.reuse, 0x1f, RZ, 0xc0, !PT ;  /* 0x0000001f001d7812 */ /* 0x040fe200078ec0ff */
[----:B------:R-:W-:Y:S01]  /*07d0*/  UIMAD UR6, UR8, UR6, URZ ;  /* 0x00000006080672a4 */ /* 0x000fe2000f8e02ff */
[----:B-----5:R-:W-:Y:S01]  /*07e0*/  STS.U8 [R3+UR9], R18 ;  /* 0x0000001203007988 */ /* 0x020fe20008000009 */
[----:B------:R-:W-:Y:S01]  /*07f0*/  LOP3.LUT R9, R3, 0x20, RZ, 0x3c, !PT ;  /* 0x0000002003097812 */ /* 0x000fe200078e3cff */
[----:B------:R-:W-:Y:S01]  /*0800*/  UMOV UR12, 0x1 ;  /* 0x00000001000c7882 */ /* 0x000fe20000000000 */
[----:B0-----:R-:W-:Y:S01]  /*0810*/  IMAD R7, R29, UR5, RZ ;  /* 0x000000051d077c24 */ /* 0x001fe2000f8e02ff */
[----:B------:R-:W-:Y:S01]  /*0820*/  USHF.R.S32.HI UR4, URZ, 0x1f, UR6 ;  /* 0x0000001fff047899 */ /* 0x000fe20008011406 */
[----:B------:R0:W-:Y:S01]  /*0830*/  STS.U8 [R3+UR9+0x600], R8 ;  /* 0x0006000803007988 */ /* 0x0001e20008000009 */
[----:B------:R-:W-:Y:S01]  /*0840*/  USHF.L.U32 UR5, UR17, 0x2, URZ ;  /* 0x0000000211057899 */ /* 0x000fe200080006ff */
[----:B------:R-:W-:Y:S01]  /*0850*/  LOP3.LUT P5, RZ, R0, 0xff, RZ, 0xc0, !PT ;  /* 0x000000ff00ff7812 */ /* 0x000fe200078ac0ff */
[----:B------:R-:W-:Y:S01]  /*0860*/  UIADD3 UR29, UPT, UPT, UR10, 0x40, URZ ;  /* 0x000000400a1d7890 */ /* 0x000fe2000fffe0ff */
[----:B---3--:R-:W-:Y:S01]  /*0870*/  IADD3 R21, P0, P1, R7, UR6, R4 ;  /* 0x0000000607157c10 */ /* 0x008fe2000f91e004 */
[----:B------:R-:W-:Y:S01]  /*0880*/  UIADD3 UR6, UPT, UPT, UR17, 0x18, URZ ;  /* 0x0000001811067890 */ /* 0x000fe2000fffe0ff */
[----:B------:R-:W-:Y:S01]  /*0890*/  SHF.R.S32.HI R4, RZ, 0x1f, R7 ;  /* 0x0000001fff047819 */ /* 0x000fe20000011407 */
[----:B------:R-:W-:Y:S01]  /*08a0*/  ULOP3.LUT UR5, UR5, 0x10, URZ, 0xc0, !UPT ;  /* 0x0000001005057892 */ /* 0x000fe2000f8ec0ff */
[----:B------:R-:W-:Y:S01]  /*08b0*/  STS.U8 [R3+UR9+0x200], R20 ;  /* 0x0002001403007988 */ /* 0x000fe20008000009 */
[----:B------:R-:W-:Y:S01]  /*08c0*/  UIMAD UR11, UR6, UR7, URZ ;  /* 0x00000007060b72a4 */ /* 0x000fe2000f8e02ff */
[----:B------:R-:W-:Y:S01]  /*08d0*/  IADD3.X R7, PT, PT, R4, UR4, R5, P0, P1 ;  /* 0x0000000404077c10 */ /* 0x000fe200087e2405 */
[----:B------:R-:W-:Y:S01]  /*08e0*/  USHF.L.U32 UR4, UR17, 0x15, URZ ;  /* 0x0000001511047899 */ /* 0x000fe200080006ff */
[----:B------:R-:W-:Y:S01]  /*08f0*/  STS.U8 [R3+UR9+0x400], R12 ;  /* 0x0004000c03007988 */ /* 0x000fe20008000009 */
[----:B------:R-:W-:Y:S01]  /*0900*/  SHF.R.U32.HI R28, RZ, 0x5, R0 ;  /* 0x00000005ff1c7819 */ /* 0x000fe20000011600 */
[----:B------:R-:W-:Y:S01]  /*0910*/  IMAD.U32 R5, RZ, RZ, UR7 ;  /* 0x00000007ff057e24 */ /* 0x000fe2000f8e00ff */
[----:B------:R-:W-:Y:S01]  /*0920*/  ULOP3.LUT UR4, UR5, 0x600000, UR4, 0xf8, !UPT ;  /* 0x0060000005047892 */ /* 0x000fe2000f8ef804 */
[----:B0-----:R-:W-:Y:S01]  /*0930*/  IMAD.U32 R8, RZ, RZ, UR11 ;  /* 0x0000000bff087e24 */ /* 0x001fe2000f8e00ff */
[----:B------:R-:W-:Y:S01]  /*0940*/  IADD3 R18, P4, PT, R21, UR11, RZ ;  /* 0x0000000b15127c10 */ /* 0x000fe2000ff9e0ff */
[----:B------:R0:W-:Y:S01]  /*0950*/  STS.U8 [R9+UR9+0x100], R6 ;  /* 0x0001000609007988 */ /* 0x0001e20008000009 */
[----:B------:R-:W-:Y:S01]  /*0960*/  UIADD3 UR11, UPT, UPT, UR27, UR4, URZ ;  /* 0x000000041b0b7290 */ /* 0x000fe2000fffe0ff */
[----:B------:R-:W-:Y:S01]  /*0970*/  SGXT.U32 R28, R28, 0x3 ;  /* 0x000000031c1c781a */ /* 0x000fe20000000000 */
[----:B------:R-:W-:Y:S01]  /*0980*/  VOTEU.ALL UP2, P5 ;  /* 0x0000000000ff7886 */ /* 0x000fe20002840000 */
[----:B------:R-:W-:Y:S01]  /*0990*/  STS.U8 [R9+UR9+0x500], R14 ;  /* 0x0005000e09007988 */ /* 0x000fe20008000009 */
[----:B------:R-:W-:Y:S01]  /*09a0*/  VOTEU.ALL UP0, P5 ;  /* 0x0000000000ff7886 */ /* 0x000fe20002800000 */
[----:B------:R-:W-:Y:S01]  /*09b0*/  ISETP.LT.AND P3, PT, RZ, UR29, PT ;  /* 0x0000001dff007c0c */ /* 0x000fe2000bf61270 */
[----:B------:R-:W-:Y:S01]  /*09c0*/  IMAD R4, R28, UR7, RZ ;  /* 0x000000071c047c24 */ /* 0x000fe2000f8e02ff */
[----:B------:R1:W-:Y:S01]  /*09d0*/  STS.U8 [R9+UR9+0x300], R10 ;  /* 0x0003000a09007988 */ /* 0x0003e20008000009 */
[----:B------:R-:W-:-:S04]  /*09e0*/  @!UP2 UIADD3 UR4, UPT, UPT, -UR12, 0x100000, URZ ;  /* 0x001000000c04a890 */ /* 0x000fc8000fffe1ff */
[----:B------:R-:W-:Y:S02]  /*09f0*/  @!UP2 USHF.L.U32 UR5, UR4, 0xb, URZ ;  /* 0x0000000b0405a899 */ /* 0x000fe400080006ff */
[----:B------:R-:W-:Y:S01]  /*0a00*/  @!UP2 USHF.L.U32 UR4, UR4, 0x1, URZ ;  /* 0x000000010404a899 */ /* 0x000fe200080006ff */
[----:B0-----:R-:W-:Y:S01]  /*0a10*/  P2R R6, PR, RZ, 0x20 ;  /* 0x00000020ff067803 */ /* 0x001fe20000000000 */
[----:B------:R0:W-:Y:S01]  /*0a20*/  STS.U8 [R9+UR9+0x700], R16 ;  /* 0x0007001009007988 */ /* 0x0001e20008000009 */
[----:B------:R-:W-:Y:S01]  /*0a30*/  IMAD.U32 R6, RZ, RZ, UR7 ;  /* 0x00000007ff067e24 */ /* 0x000fe2000f8e00ff */
[-C--:B------:R-:W-:Y:S01]  /*0a40*/  IADD3 R24, P0, PT, R4, R21.reuse, RZ ;  /* 0x0000001504187210 */ /* 0x080fe20007f1e0ff */
[----:B------:R-:W-:Y:S01]  /*0a50*/  IMAD R5, R5, 0x8, R4 ;  /* 0x0000000805057824 */ /* 0x000fe200078e0204 */
[----:B------:R-:W-:Y:S01]  /*0a60*/  STTM.16dp32bit_t0_t15.x8 tmem[UR11], RZ ;  /* 0x000000ff000079ed */ /* 0x000fe2000898000b */
[----:B------:R-:W-:Y:S01]  /*0a70*/  STTM.16dp32bit_t16_t31.x8 tmem[UR11+0x8], RZ ;  /* 0x000008ff000079ed */ /* 0x000fe200089a000b */
[----:B------:R-:W2:Y:S02]  /*0a80*/  FENCE.VIEW.ASYNC.T ;  /* 0x00000000000073c6 */ /* 0x000ea40000000200 */
[----:B--2---:R-:W-:Y:S01]  /*0a90*/  BAR.SYNC.DEFER_BLOCKING 0x0 ;  /* 0x0000000000007b1d */ /* 0x004fe20000010000 */
[----:B------:R-:W-:Y:S01]  /*0aa0*/  IMAD R6, R6, 0x8, R5 ;  /* 0x0000000806067824 */ /* 0x000fe200078e0205 */
[----:B------:R-:W-:-:S02]  /*0ab0*/  IADD3 R22, P1, PT, R5, R21, RZ ;  /* 0x0000001505167210 */ /* 0x000fc40007f3e0ff */
[----:B------:R-:W-:Y:S02]  /*0ac0*/  LEA.HI.X.SX32 R25, R4, R7, 0x1, P0 ;  /* 0x0000000704197211 */ /* 0x000fe400000f0eff */
[----:B------:R-:W-:Y:S02]  /*0ad0*/  IADD3 R20, P2, PT, R6, R21, RZ ;  /* 0x0000001506147210 */ /* 0x000fe40007f5e0ff */
[-C--:B------:R-:W-:Y:S02]  /*0ae0*/  LEA.HI.X.SX32 R19, R8, R7.reuse, 0x1, P4 ;  /* 0x0000000708137211 */ /* 0x080fe400020f0eff */
[----:B------:R-:W-:Y:S02]  /*0af0*/  LEA.HI.X.SX32 R21, R6, R7, 0x1, P2 ;  /* 0x0000000706157211 */ /* 0x000fe400010f0eff */
[----:B------:R-:W-:Y:S02]  /*0b00*/  PRMT R4, RZ, 0x7610, R4 ;  /* 0x00007610ff047816 */ /* 0x000fe40000000004 */
[----:B------:R-:W-:Y:S01]  /*0b10*/  PRMT R6, RZ, 0x7610, R6 ;  /* 0x00007610ff067816 */ /* 0x000fe20000000006 */
[----:B------:R-:W2:Y:S02]  /*0b20*/  FENCE.VIEW.ASYNC.S ;  /* 0x00000000000073c6 */ /* 0x000ea40000000000 */
[----:B--2---:R2:W3:Y:S02]  /*0b30*/  @!UP0 SYNCS.EXCH.64 URZ, [UR9+0x1c00], UR4 ;  /* 0x001c000409ff85b2 */ /* 0x0044e40008000100 */
[----:B---3--:R-:W-:Y:S01]  /*0b40*/  BAR.SYNC.DEFER_BLOCKING 0x0 ;  /* 0x0000000000007b1d */ /* 0x008fe20000010000 */
[----:B------:R-:W-:-:S02]  /*0b50*/  PRMT R8, RZ, 0x7610, R8 ;  /* 0x00007610ff087816 */ /* 0x000fc40000000008 */
[----:B-1----:R-:W-:Y:S02]  /*0b60*/  PRMT R10, RZ, 0x7610, R10 ;  /* 0x00007610ff0a7816 */ /* 0x002fe4000000000a */
[----:B------:R-:W-:Y:S01]  /*0b70*/  LEA.HI.X.SX32 R23, R5, R7, 0x1, P1 ;  /* 0x0000000705177211 */ /* 0x000fe200008f0eff */
[----:B------:R-:W3:Y:S04]  /*0b80*/  @P3 LDG.E.U8 R4, desc[UR20][R24.64] ;  /* 0x0000001418043981 */ /* 0x000ee8000c1e1100 */
[----:B------:R-:W4:Y:S04]  /*0b90*/  @P3 LDG.E.U8 R6, desc[UR20][R22.64] ;  /* 0x0000001416063981 */ /* 0x000f28000c1e1100 */
[----:B------:R-:W4:Y:S04]  /*0ba0*/  @P3 LDG.E.U8 R8, desc[UR20][R20.64] ;  /* 0x0000001414083981 */ /* 0x000f28000c1e1100 */
[----:B------:R-:W4:Y:S01]  /*0bb0*/  @P3 LDG.E.U8 R10, desc[UR20][R18.64] ;  /* 0x00000014120a3981 */ /* 0x000f22000c1e1100 */
[----:B------:R-:W-:-:S04]  /*0bc0*/  @!UP2 UIADD3 UR14, UPT, UPT, -UR12, 0x100000, URZ ;  /* 0x001000000c0ea890 */ /* 0x000fc8000fffe1ff */
[----:B------:R-:W-:Y:S02]  /*0bd0*/  @!UP2 USHF.L.U32 UR15, UR14, 0xb, URZ ;  /* 0x0000000b0e0fa899 */ /* 0x000fe400080006ff */
[----:B------:R-:W-:Y:S01]  /*0be0*/  @!UP2 USHF.L.U32 UR14, UR14, 0x1, URZ ;  /* 0x000000010e0ea899 */ /* 0x000fe200080006ff */
[----:B------:R-:W-:Y:S01]  /*0bf0*/  VOTEU.ALL UP0, P5 ;  /* 0x0000000000ff7886 */ /* 0x000fe20002800000 */
[----:B--2---:R-:W-:-:S04]  /*0c00*/  @!UP2 UIADD3 UR4, UPT, UPT, -UR12, 0x100000, URZ ;  /* 0x001000000c04a890 */ /* 0x004fc8000fffe1ff */
[----:B------:R-:W-:Y:S02]  /*0c10*/  @!UP2 USHF.L.U32 UR5, UR4, 0xb, URZ ;  /* 0x0000000b0405a899 */ /* 0x000fe400080006ff */
[----:B------:R-:W-:Y:S02]  /*0c20*/  @!UP2 USHF.L.U32 UR4, UR4, 0x1, URZ ;  /* 0x000000010404a899 */ /* 0x000fe400080006ff */
[----:B------:R-:W-:Y:S01]  /*0c30*/  UIADD3 UR16, UPT, UPT, UR9, 0x1400, URZ ;  /* 0x0000140009107890 */ /* 0x000fe2000fffe0ff */
[----:B------:R-:W-:Y:S01]  /*0c40*/  ISETP.EQ.U32.AND P4, PT, RZ, UR17, P3 ;  /* 0x00000011ff007c0c */ /* 0x000fe20009f82070 */
[----:B------:R-:W-:Y:S01]  /*0c50*/  UIADD3 UR30, UPT, UPT, UR27, 0x100000, URZ ;  /* 0x001000001b1e7890 */ /* 0x000fe2000fffe0ff */
[----:B------:R0:W1:Y:S01]  /*0c60*/  @!UP0 SYNCS.EXCH.64 URZ, [UR9+0x1c08], UR14 ;  /* 0x001c080e09ff85b2 */ /* 0x0000620008000100 */
[----:B------:R-:W-:Y:S01]  /*0c70*/  VOTEU.ALL UP0, P5 ;  /* 0x0000000000ff7886 */ /* 0x000fe20002800000 */
[----:B---3--:R0:W-:Y:S04]  /*0c80*/  STS.U8 [R3+UR9+0x1000], R4 ;  /* 0x0010000403007988 */ /* 0x0081e80008000009 */
[----:B----4-:R0:W-:Y:S04]  /*0c90*/  STS.U8 [R3+UR9+0x1100], R6 ;  /* 0x0011000603007988 */ /* 0x0101e80008000009 */
[----:B------:R0:W-:Y:S04]  /*0ca0*/  STS.U8 [R3+UR9+0x1200], R8 ;  /* 0x0012000803007988 */ /* 0x0001e80008000009 */
[----:B------:R0:W-:Y:S01]  /*0cb0*/  STS.U8 [R3+UR9+0x1300], R10 ;  /* 0x0013000a03007988 */ /* 0x0001e20008000009 */
[----:B-1----:R1:W-:Y:S06]  /*0cc0*/  MEMBAR.ALL.CTA ;  /* 0x0000000000007992 */ /* 0x0023ec0000008000 */
[----:B-1----:R-:W-:Y:S04]  /*0cd0*/  FENCE.VIEW.ASYNC.S ;  /* 0x00000000000073c6 */ /* 0x002fe80000000000 */
[----:B------:R-:W1:Y:S02]  /*0ce0*/  FENCE.VIEW.ASYNC.S ;  /* 0x00000000000073c6 */ /* 0x000e640000000000 */
[----:B-1----:R0:W1:Y:S02]  /*0cf0*/  @!UP0 SYNCS.EXCH.64 URZ, [UR9+0x1400], UR4 ;  /* 0x0014000409ff85b2 */ /* 0x0020640008000100 */
[----:B-1----:R-:W-:Y:S06]  /*0d00*/  BAR.SYNC.DEFER_BLOCKING 0x0 ;  /* 0x0000000000007b1d */ /* 0x002fec0000010000 */
[----:B0-----:R-:W-:Y:S05]  /*0d10*/  @!P4 BRA `(.L_x_6) ;  /* 0x00000000003cc947 */ /* 0x001fea0003800000 */
[----:B------:R-:W-:Y:S02]  /*0d20*/  UIADD3 UR4, UPT, UPT, UR9, 0x1000, URZ ;  /* 0x0000100009047890 */ /* 0x000fe4000fffe0ff */
[----:B------:R-:W-:Y:S02]  /*0d30*/  USHF.R.U32.HI UR12, URZ, 0x4, UR9 ;  /* 0x00000004ff0c7899 */ /* 0x000fe40008011609 */
[----:B------:R-:W-:Y:S02]  /*0d40*/  USHF.R.U32.HI UR4, URZ, 0x4, UR4 ;  /* 0x00000004ff047899 */ /* 0x000fe40008011604 */
[----:B------:R-:W-:Y:S02]  /*0d50*/  USGXT.U32 UR12, UR12, 0xe ;  /* 0x0000000e0c0c789a */ /* 0x000fe40008000000 */
[----:B------:R-:W-:Y:S01]  /*0d60*/  USGXT.U32 UR14, UR4, 0xe ;  /* 0x0000000e040e789a */ /* 0x000fe20008000000 */
[----:B------:R-:W-:Y:S02]  /*0d70*/  UMOV UR5, URZ ;  /* 0x000000ff00057c82 */ /* 0x000fe40008000000 */
[----:B------:R-:W-:Y:S01]  /*0d80*/  UMOV UR4, UR16 ;  /* 0x0000001000047c82 */ /* 0x000fe20008000000 */
[----:B------:R-:W-:Y:S01]  /*0d90*/  UMOV UR18, 0x0 ;  /* 0x0000000000127882 */ /* 0x000fe20000000000 */
[----:B------:R-:W-:Y:S01]  /*0da0*/  UMOV UR19, 0x4088010 ;  /* 0x0408801000137882 */ /* 0x000fe20000000000 */
[----:B------:R-:W-:Y:S01]  /*0db0*/  UMOV UR13, 0x80004020 ;  /* 0x80004020000d7882 */ /* 0x000fe20000000000 */
[----:B------:R-:W-:Y:S01]  /*0dc0*/  UMOV UR15, 0xc0004010 ;  /* 0xc0004010000f7882 */ /* 0x000fe20000000000 */
[----:B------:R-:W-:Y:S01]  /*0dd0*/  UMOV UR4, UR4 ;  /* 0x0000000400047c82 */ /* 0x000fe20008000000 */
[----:B------:R0:W-:Y:S01]  /*0de0*/  UTCQMMA gdesc[UR12], gdesc[UR14], tmem[UR30], tmem[UR18], idesc[UR19], !UPT ;  /* 0x00ff120e0c0075ea */ /* 0x0001e2000f80031e */
[----:B------:R0:W-:Y:S01]  /*0df0*/  UTCBAR [UR4], URZ ;  /* 0x000000ff040073e9 */ /* 0x0001e200080000ff */
[----:B------:R-:W-:-:S02]  /*0e00*/  NOP ;  /* 0x0000000000007918 */ /* 0x000fc40000000000 */
.L_x_6:
[----:B------:R-:W-:Y:S05]  /*0e10*/  @!P3 BRA `(.L_x_7) ;  /* 0x000000000008b947 */ /* 0x000fea0003800000 */
[----:B------:R-:W1:Y:S02]  /*0e20*/  SYNCS.PHASECHK.TRANS64.TRYWAIT P0, [UR9+0x1400], RZ ;  /* 0x001400ffff0075a7 */ /* 0x000e640008001109 */
[----:B-1----:R-:W-:Y:S05]  /*0e30*/  @!P0 BRA `(.L_x_8) ;  /* 0x0000002c00288947 */ /* 0x002fea0003800000 */
.L_x_7:
[----:B------:R-:W-:Y:S01]  /*0e40*/  BAR.SYNC.DEFER_BLOCKING 0x0 ;  /* 0x0000000000007b1d */ /* 0x000fe20000010000 */
[C---:B------:R-:W-:Y:S02]  /*0e50*/  LOP3.LUT R14, R0.reuse, 0x10, RZ, 0xc0, !PT ;  /* 0x00000010000e7812 */ /* 0x040fe400078ec0ff */
[C---:B------:R-:W-:Y:S02]  /*0e60*/  LOP3.LUT R27, R0.reuse, 0x80, RZ, 0xc0, !PT ;  /* 0x00000080001b7812 */ /* 0x040fe400078ec0ff */
[C---:B------:R-:W-:Y:S01]  /*0e70*/  LOP3.LUT R17, R0.reuse, 0xf, RZ, 0xc0, !PT ;  /* 0x0000000f00117812 */ /* 0x040fe200078ec0ff */
[----:B0-----:R-:W0:Y:S01]  /*0e80*/  LDCU UR4, c[0x0][0x3a8] ;  /* 0x00007500ff0477ac */ /* 0x001e220008000800 */
[----:B------:R-:W-:Y:S01]  /*0e90*/  LOP3.LUT R26, R0, 0x60, RZ, 0xc0, !PT ;  /* 0x00000060001a7812 */ /* 0x000fe200078ec0ff */
[----:B------:R-:W-:Y:S01]  /*0ea0*/  LDTM.16dp32bit_t0_t15.x8 R4, tmem[UR11+0x100000] ;  /* 0x1000000b000479ee */ /* 0x000fe20008980000 */
[----:B------:R-:W0:Y:S01]  /*0eb0*/  LDTM.16dp32bit_t16_t31.x8 R4, tmem[UR11+0x100008] ;  /* 0x1000080b000479ee */ /* 0x000e2200089a0000 */
[----:B------:R-:W-:Y:S01]  /*0ec0*/  SHF.R.U32.HI R14, RZ, 0x1, R14 ;  /* 0x00000001ff0e7819 */ /* 0x000fe2000001160e */
[----:B------:R-:W1:Y:S01]  /*0ed0*/  LDCU.64 UR18, c[0x0][0x3d0] ;  /* 0x00007a00ff1277ac */ /* 0x000e620008000a00 */
[----:B------:R-:W-:-:S02]  /*0ee0*/  SHF.R.U32.HI R27, RZ, 0x3, R27 ;  /* 0x00000003ff1b7819 */ /* 0x000fc4000001161b */
[----:B------:R-:W-:Y:S02]  /*0ef0*/  LEA.HI R17, R26, R17, RZ, 0x1f ;  /* 0x000000111a117211 */ /* 0x000fe400078ff8ff */
[----:B------:R-:W-:Y:S01]  /*0f00*/  LOP3.LUT P6, RZ, R0, 0xff, RZ, 0xc0, !PT ;  /* 0x000000ff00ff7812 */ /* 0x000fe200078cc0ff */
[----:B------:R-:W-:Y:S01]  /*0f10*/  IMAD.IADD R12, R14, 0x1, R27 ;  /* 0x000000010e0c7824 */ /* 0x000fe200078e021b */
[----:B------:R-:W-:Y:S01]  /*0f20*/  PRMT R42, RZ, 0x7610, R42 ;  /* 0x00007610ff2a7816 */ /* 0x000fe2000000002a */
[----:B------:R-:W-:Y:S01]  /*0f30*/  VIADD R13, R17, UR10 ;  /* 0x0000000a110d7c36 */ /* 0x000fe20008000000 */
[----:B------:R-:W-:Y:S01]  /*0f40*/  PRMT R44, RZ, 0x7610, R44 ;  /* 0x00007610ff2c7816 */ /* 0x000fe2000000002c */
[C---:B------:R-:W-:Y:S02]  /*0f50*/  VIADD R16, R12.reuse, 0x2 ;  /* 0x000000020c107836 */ /* 0x040fe40000000000 */
[C---:B------:R-:W-:Y:S02]  /*0f60*/  VIADD R30, R12.reuse, 0x3 ;  /* 0x000000030c1e7836 */ /* 0x040fe40000000000 */
[C---:B------:R-:W-:Y:S01]  /*0f70*/  VIADD R32, R12.reuse, 0x4 ;  /* 0x000000040c207836 */ /* 0x040fe20000000000 */
[C---:B------:R-:W-:Y:S01]  /*0f80*/  ISETP.GE.AND P2, PT, R13.reuse, R16, PT ;  /* 0x000000100d00720c */ /* 0x040fe20003f46270 */
[----:B------:R-:W-:Y:S01]  /*0f90*/  VIADD R16, R12, 0x5 ;  /* 0x000000050c107836 */ /* 0x000fe20000000000 */
[----:B------:R-:W-:Y:S01]  /*0fa0*/  ISETP.GE.AND P5, PT, R13, R30, PT ;  /* 0x0000001e0d00720c */ /* 0x000fe20003fa6270 */
[----:B------:R-:W-:Y:S01]  /*0fb0*/  IMAD.SHL.U32 R17, R17, 0x8, RZ ;  /* 0x0000000811117824 */ /* 0x000fe200078e00ff */
[C---:B------:R-:W-:Y:S01]  /*0fc0*/  ISETP.GE.AND P0, PT, R13.reuse, R32, PT ;  /* 0x000000200d00720c */ /* 0x040fe20003f06270 */
[----:B------:R-:W2:Y:S01]  /*0fd0*/  @!P6 SYNCS.CCTL.IV [UR9+0x1400] ;  /* 0x00140000ff00e9b1 */ /* 0x000ea20008000009 */
[----:B------:R-:W-:Y:S01]  /*0fe0*/  ISETP.GE.AND P1, PT, R13, R16, PT ;  /* 0x000000100d00720c */ /* 0x000fe20003f26270 */
[----:B0-----:R-:W-:Y:S01]  /*0ff0*/  FMUL R15, R6, UR4 ;  /* 0x00000004060f7c20 */ /* 0x001fe20008400000 */
[----:B------:R-:W-:Y:S01]  /*1000*/  FMUL R31, R7, UR4 ;  /* 0x00000004071f7c20 */ /* 0x000fe20008400000 */
[----:B------:R-:W-:-:S02]  /*1010*/  VIADD R6, R12, 0x6 ;  /* 0x000000060c067836 */ /* 0x000fc40000000000 */
[----:B------:R-:W-:Y:S01]  /*1020*/  FMUL R4, R4, UR4 ;  /* 0x0000000404047c20 */ /* 0x000fe20008400000 */
[----:B------:R-:W-:Y:S01]  /*1030*/  FMUL R5, R5, UR4 ;  /* 0x0000000405057c20 */ /* 0x000fe20008400000 */
[----:B------:R-:W-:Y:S01]  /*1040*/  FSEL R7, R15, -INF , P2 ;  /* 0xff8000000f077808 */ /* 0x000fe20001000000 */
[----:B------:R-:W-:Y:S01]  /*1050*/  FMUL R8, R8, UR4 ;  /* 0x0000000408087c20 */ /* 0x000fe20008400000 */
[----:B------:R-:W-:Y:S01]  /*1060*/  ISETP.GE.AND P2, PT, R13, R12, PT ;  /* 0x0000000c0d00720c */ /* 0x000fe20003f46270 */
[----:B------:R-:W-:Y:S01]  /*1070*/  FMUL R15, R9, UR4 ;  /* 0x00000004090f7c20 */ /* 0x000fe20008400000 */
[----:B------:R-:W-:Y:S01]  /*1080*/  FSEL R31, R31, -INF , P5 ;  /* 0xff8000001f1f7808 */ /* 0x000fe20002800000 */
[----:B------:R-:W-:Y:S01]  /*1090*/  FMUL R10, R10, UR4 ;  /* 0x000000040a0a7c20 */ /* 0x000fe20008400000 */
[----:B------:R-:W-:Y:S01]  /*10a0*/  ISETP.GE.AND P5, PT, R13, R6, PT ;  /* 0x000000060d00720c */ /* 0x000fe20003fa6270 */
[----:B------:R-:W-:Y:S01]  /*10b0*/  FMUL R33, R11, UR4 ;  /* 0x000000040b217c20 */ /* 0x000fe20008400000 */
[----:B------:R-:W-:Y:S01]  /*10c0*/  FSEL R6, R4, -INF , P2 ;  /* 0xff80000004067808 */ /* 0x000fe20001000000 */
[----:B------:R-:W-:Y:S01]  /*10d0*/  VIADD R4, R12, 0x7 ;  /* 0x000000070c047836 */ /* 0x000fe20000000000 */
[----:B------:R-:W-:Y:S01]  /*10e0*/  ISETP.GT.AND P2, PT, R13, R12, PT ;  /* 0x0000000c0d00720c */ /* 0x000fe20003f44270 */
[----:B------:R-:W-:Y:S01]  /*10f0*/  NOP ;  /* 0x0000000000007918 */ /* 0x000fe20000000000 */
[----:B------:R-:W-:Y:S01]  /*1100*/  FSEL R8, R8, -INF , P0 ;  /* 0xff80000008087808 */ /* 0x000fe20000000000 */
[----:B-1----:R-:W-:Y:S01]  /*1110*/  UIMAD UR4, UR8, UR18, URZ ;  /* 0x00000012080472a4 */ /* 0x002fe2000f8e02ff */
[----:B------:R-:W-:-:S02]  /*1120*/  FSEL R9, R5, -INF , P2 ;  /* 0xff80000005097808 */ /* 0x000fc40001000000 */
[----:B------:R-:W-:Y:S01]  /*1130*/  ISETP.GE.AND P0, PT, R13, R4, PT ;  /* 0x000000040d00720c */ /* 0x000fe20003f06270 */
[----:B------:R-:W-:Y:S01]  /*1140*/  USHF.R.S32.HI UR5, URZ, 0x1f, UR4 ;  /* 0x0000001fff057899 */ /* 0x000fe20008011404 */
[----:B------:R-:W-:Y:S02]  /*1150*/  FMNMX3 R4, R6, R9, R7, !PT ;  /* 0x0000000906047276 */ /* 0x000fe40007800007 */
[----:B------:R-:W-:Y:S02]  /*1160*/  FSEL R11, R15, -INF , P1 ;  /* 0xff8000000f0b7808 */ /* 0x000fe40000800000 */
[----:B------:R-:W-:Y:S02]  /*1170*/  FSEL R10, R10, -INF , P5 ;  /* 0xff8000000a0a7808 */ /* 0x000fe40002800000 */
[----:B------:R-:W-:Y:S02]  /*1180*/  FMNMX3 R4, R4, R31, R8, !PT ;  /* 0x0000001f04047276 */ /* 0x000fe40007800008 */
[----:B------:R-:W-:-:S02]  /*1190*/  FSEL R33, R33, -INF , P0 ;  /* 0xff80000021217808 */ /* 0x000fc40000000000 */
[----:B------:R-:W-:Y:S02]  /*11a0*/  FMNMX3 R4, R4, R11, R10, !PT ;  /* 0x0000000b04047276 */ /* 0x000fe4000780000a */
[----:B------:R-:W-:Y:S02]  /*11b0*/  LOP3.LUT R32, R0, 0xff, RZ, 0xc0, !PT ;  /* 0x000000ff00207812 */ /* 0x000fe400078ec0ff */
[----:B------:R-:W-:Y:S02]  /*11c0*/  FMNMX R4, R33, R4, !PT ;  /* 0x0000000421047209 */ /* 0x000fe40007800000 */
[C---:B------:R-:W-:Y:S01]  /*11d0*/  ISETP.GE.U32.AND P0, PT, R29.reuse, 0x10, PT ;  /* 0x000000101d00780c */ /* 0x040fe20003f06070 */
[----:B------:R-:W-:Y:S01]  /*11e0*/  IMAD R29, R29, UR19, RZ ;  /* 0x000000131d1d7c24 */ /* 0x000fe2000f8e02ff */
[----:B------:R-:W-:Y:S01]  /*11f0*/  SHF.R.U32.HI R16, RZ, 0x5, R32 ;  /* 0x00000005ff107819 */ /* 0x000fe20000011620 */
[----:B------:R-:W0:Y:S01]  /*1200*/  SHFL.BFLY PT, R5, R4, 0x10, 0x1f ;  /* 0x0e001f0004057f89 */ /* 0x000e2200000e0000 */
[----:B------:R-:W-:-:S02]  /*1210*/  ISETP.GE.U32.AND P1, PT, R32, 0x80, PT ;  /* 0x000000802000780c */ /* 0x000fc40003f26070 */
[----:B------:R-:W-:Y:S02]  /*1220*/  LOP3.LUT R16, R17, 0x4, R16, 0xf8, !PT ;  /* 0x0000000411107812 */ /* 0x000fe400078ef810 */
[----:B------:R-:W-:Y:S02]  /*1230*/  LEA R15, R32, UR9, 0x2 ;  /* 0x00000009200f7c11 */ /* 0x000fe4000f8e10ff */
[----:B0-----:R-:W-:Y:S02]  /*1240*/  FMNMX R35, R4, R5, !PT ;  /* 0x0000000504237209 */ /* 0x001fe40007800000 */
[----:B------:R-:W0:Y:S03]  /*1250*/  LDC.64 R4, c[0x0][0x390] ;  /* 0x0000e400ff047b82 */ /* 0x000e260000000a00 */
[----:B--2---:R-:W-:Y:S05]  /*1260*/  @!P0 STS [R16+UR9+0x1000], R35 ;  /* 0x0010002310008988 */ /* 0x004fea0008000809 */
[----:B------:R-:W-:Y:S01]  /*1270*/  BAR.SYNC.DEFER_BLOCKING 0x0 ;  /* 0x0000000000007b1d */ /* 0x000fe20000010000 */
[----:B0-----:R-:W-:-:S02]  /*1280*/  IADD3 R30, P2, P5, R29, UR4, R4 ;  /* 0x000000041d1e7c10 */ /* 0x001fc4000fd5e004 */
[----:B------:R-:W-:-:S04]  /*1290*/  SHF.R.S32.HI R4, RZ, 0x1f, R29 ;  /* 0x0000001fff047819 */ /* 0x000fc8000001141d */
[----:B------:R-:W-:Y:S01]  /*12a0*/  IADD3.X R5, PT, PT, R4, UR5, R5, P2, P5 ;  /* 0x0000000504057c10 */ /* 0x000fe200097ea405 */
[----:B------:R-:W0:Y:S01]  /*12b0*/  @!P1 LDS R34, [R15+0x1000] ;  /* 0x001000000f229984 */ /* 0x000e220000000800 */
[----:B------:R-:W-:-:S04]  /*12c0*/  LOP3.LUT P2, RZ, R0, 0x1, RZ, 0xc0, !PT ;  /* 0x0000000100ff7812 */ /* 0x000fc8000784c0ff */
[----:B------:R-:W-:Y:S01]  /*12d0*/  ISETP.LT.U32.AND P2, PT, R32, 0x80, !P2 ;  /* 0x000000802000780c */ /* 0x000fe20005741070 */
[----:B0-----:R-:W0:Y:S02]  /*12e0*/  SHFL.BFLY PT, R37, R34, 0x1, 0x1f ;  /* 0x0c201f0022257f89 */ /* 0x001e2400000e0000 */
[----:B0-----:R-:W-:-:S10]  /*12f0*/  FMNMX R36, R34, R37, !PT ;  /* 0x0000002522247209 */ /* 0x001fd40007800000 */
[----:B------:R-:W-:Y:S01]  /*1300*/  @P2 STS [R15+0x1000], R36 ;  /* 0x001000240f002388 */ /* 0x000fe20000000800 */
[----:B------:R-:W-:Y:S06]  /*1310*/  BAR.SYNC.DEFER_BLOCKING 0x0 ;  /* 0x0000000000007b1d */ /* 0x000fec0000010000 */
[----:B------:R-:W0:Y:S02]  /*1320*/  LDS R32, [R17+UR9+0x1000] ;  /* 0x0010000911207984 */ /* 0x000e240008000800 */
[----:B0-----:R-:W-:-:S05]  /*1330*/  FMNMX R32, R32, -INF , !PT ;  /* 0xff80000020207809 */ /* 0x001fca0007800000 */
[--C-:B------:R-:W-:Y:S01]  /*1340*/  FADD R6, R6, -R32.reuse ;  /* 0x8000002006067221 */ /* 0x100fe20000000000 */
[--C-:B------:R-:W-:Y:S01]  /*1350*/  FADD R9, R9, -R32.reuse ;  /* 0x8000002009097221 */ /* 0x100fe20000000000 */
[--C-:B------:R-:W-:Y:S01]  /*1360*/  FADD R31, R31, -R32.reuse ;  /* 0x800000201f1f7221 */ /* 0x100fe20000000000 */
[--C-:B------:R-:W-:Y:S01]  /*1370*/  FADD R8, R8, -R32.reuse ;  /* 0x8000002008087221 */ /* 0x100fe20000000000 */
[----:B------:R-:W-:Y:S01]  /*1380*/  FMUL R4, R6, 1.4426950216293334961 ;  /* 0x3fb8aa3b06047820 */ /* 0x000fe20000400000 */
[--C-:B------:R-:W-:Y:S01]  /*1390*/  FADD R6, R7, -R32.reuse ;  /* 0x8000002007067221 */ /* 0x100fe20000000000 */
[----:B------:R-:W-:Y:S01]  /*13a0*/  FMUL R29, R9, 1.4426950216293334961 ;  /* 0x3fb8aa3b091d7820 */ /* 0x000fe20000400000 */
[----:B------:R-:W-:Y:S01]  /*13b0*/  FMUL R9, R31, 1.4426950216293334961 ;  /* 0x3fb8aa3b1f097820 */ /* 0x000fe20000400000 */
[----:B------:R-:W-:Y:S01]  /*13c0*/  FMUL R8, R8, 1.4426950216293334961 ;  /* 0x3fb8aa3b08087820 */ /* 0x000fe20000400000 */
[----:B------:R-:W-:Y:S01]  /*13d0*/  FMUL R6, R6, 1.4426950216293334961 ;  /* 0x3fb8aa3b06067820 */ /* 0x000fe20000400000 */
[----:B------:R-:W-:Y:S01]  /*13e0*/  MUFU.EX2 R4, R4 ;  /* 0x0000000400047308 */ /* 0x000fe20000000800 */
[--C-:B------:R-:W-:Y:S01]  /*13f0*/  FADD R11, R11, -R32.reuse ;  /* 0x800000200b0b7221 */ /* 0x100fe20000000000 */
[--C-:B------:R-:W-:Y:S01]  /*1400*/  FADD R10, R10, -R32.reuse ;  /* 0x800000200a0a7221 */ /* 0x100fe20000000000 */
[----:B------:R-:W-:-:S02]  /*1410*/  FADD R33, R33, -R32 ;  /* 0x8000002021217221 */ /* 0x000fc40000000000 */
[----:B------:R-:W-:Y:S01]  /*1420*/  FMUL R11, R11, 1.4426950216293334961 ;  /* 0x3fb8aa3b0b0b7820 */ /* 0x000fe20000400000 */
[----:B------:R-:W-:Y:S02]  /*1430*/  FMUL R10, R10, 1.4426950216293334961 ;  /* 0x3fb8aa3b0a0a7820 */ /* 0x000fe40000400000 */
[----:B------:R0:W1:Y:S08]  /*1440*/  MUFU.EX2 R7, R29 ;  /* 0x0000001d00077308 */ /* 0x0000700000000800 */
[----:B------:R-:W2:Y:S01]  /*1450*/  MUFU.EX2 R6, R6 ;  /* 0x0000000600067308 */ /* 0x000ea20000000800 */
[----:B0-----:R-:W-:-:S07]  /*1460*/  FMUL R29, R33, 1.4426950216293334961 ;  /* 0x3fb8aa3b211d7820 */ /* 0x001fce0000400000 */
[----:B------:R-:W0:Y:S01]  /*1470*/  MUFU.EX2 R9, R9 ;  /* 0x0000000900097308 */ /* 0x000e220000000800 */
[----:B-1----:R-:W-:-:S07]  /*1480*/  FADD R31, R4, R7 ;  /* 0x00000007041f7221 */ /* 0x002fce0000000000 */
[----:B------:R-:W1:Y:S01]  /*1490*/  MUFU.EX2 R8, R8 ;  /* 0x0000000800087308 */ /* 0x000e620000000800 */
[----:B--2---:R-:W-:-:S07]  /*14a0*/  FADD R34, R6, R31 ;  /* 0x0000001f06227221 */ /* 0x004fce0000000000 */
[----:B------:R-:W2:Y:S01]  /*14b0*/  MUFU.EX2 R11, R11 ;  /* 0x0000000b000b7308 */ /* 0x000ea20000000800 */
[----:B0-----:R-:W-:-:S07]  /*14c0*/  FADD R31, R9, R34 ;  /* 0x00000022091f7221 */ /* 0x001fce0000000000 */
[----:B------:R-:W0:Y:S01]  /*14d0*/  MUFU.EX2 R10, R10 ;  /* 0x0000000a000a7308 */ /* 0x000e220000000800 */
[----:B-1----:R-:W-:-:S07]  /*14e0*/  FADD R34, R8, R31 ;  /* 0x0000001f08227221 */ /* 0x002fce0000000000 */
[----:B------:R-:W1:Y:S01]  /*14f0*/  MUFU.EX2 R29, R29 ;  /* 0x0000001d001d7308 */ /* 0x000e620000000800 */
[----:B--2---:R-:W-:-:S04]  /*1500*/  FADD R31, R11, R34 ;  /* 0x000000220b1f7221 */ /* 0x004fc80000000000 */
[----:B0-----:R-:W-:-:S04]  /*1510*/  FADD R34, R10, R31 ;  /* 0x0000001f0a227221 */ /* 0x001fc80000000000 */
[----:B-1----:R-:W-:-:S05]  /*1520*/  FADD R34, R29, R34 ;  /* 0x000000221d227221 */ /* 0x002fca0000000000 */
[----:B------:R-:W0:Y:S02]  /*1530*/  SHFL.BFLY PT, R31, R34, 0x10, 0x1f ;  /* 0x0e001f00221f7f89 */ /* 0x000e2400000e0000 */
[----:B0-----:R-:W-:Y:S01]  /*1540*/  FADD R33, R34, R31 ;  /* 0x0000001f22217221 */ /* 0x001fe20000000000 */
[----:B------:R-:W-:Y:S08]  /*1550*/  BAR.SYNC.DEFER_BLOCKING 0x0 ;  /* 0x0000000000007b1d */ /* 0x000ff00000010000 */
[----:B------:R-:W0:Y:S01]  /*1560*/  LDC R31, c[0x0][0x3d8] ;  /* 0x0000f600ff1f7b82 */ /* 0x000e220000000800 */
[----:B------:R-:W-:Y:S07]  /*1570*/  @!P0 STS [R16+UR9+0x1000], R33 ;  /* 0x0010002110008988 */ /* 0x000fee0008000809 */
[----:B------:R-:W-:Y:S01]  /*1580*/  BAR.SYNC.DEFER_BLOCKING 0x0 ;  /* 0x0000000000007b1d */ /* 0x000fe20000010000 */
[----:B0-----:R-:W-:-:S04]  /*1590*/  IMAD R28, R28, R31, RZ ;  /* 0x0000001f1c1c7224 */ /* 0x001fc800078e02ff */
[----:B------:R-:W-:Y:S01]  /*15a0*/  IMAD R34, R31, 0x8, R28 ;  /* 0x000000081f227824 */ /* 0x000fe200078e021c */
[----:B------:R-:W-:-:S04]  /*15b0*/  IADD3 R40, P5, PT, R28, R30, RZ ;  /* 0x0000001e1c287210 */ /* 0x000fc80007fbe0ff */
[-C--:B------:R-:W-:Y:S01]  /*15c0*/  LEA.HI.X.SX32 R41, R28, R5.reuse, 0x1, P5 ;  /* 0x000000051c297211 */ /* 0x080fe200028f0eff */
[C---:B------:R-:W-:Y:S01]  /*15d0*/  IMAD R28, R31.reuse, 0x8, R34 ;  /* 0x000000081f1c7824 */ /* 0x040fe200078e0222 */
[CC--:B------:R-:W-:Y:S01]  /*15e0*/  IADD3 R38, P5, PT, R34.reuse, R30.reuse, RZ ;  /* 0x0000001e22267210 */ /* 0x0c0fe20007fbe0ff */
[----:B------:R-:W0:Y:S03]  /*15f0*/  @!P1 LDS R35, [R15+0x1000] ;  /* 0x001000000f239984 */ /* 0x000e260000000800 */
[----:B------:R-:W-:Y:S01]  /*1600*/  LEA.HI.X.SX32 R39, R34, R5, 0x1, P5 ;  /* 0x0000000522277211 */ /* 0x000fe200028f0eff */
[----:B0-----:R-:W0:Y:S01]  /*1610*/  SHFL.BFLY PT, R36, R35, 0x1, 0x1f ;  /* 0x0c201f0023247f89 */ /* 0x001e2200000e0000 */
[----:B------:R-:W-:Y:S01]  /*1620*/  IADD3 R34, P5, PT, R28, R30, RZ ;  /* 0x0000001e1c227210 */ /* 0x000fe20007fbe0ff */
[----:B------:R-:W-:Y:S02]  /*1630*/  IMAD R31, R31, UR6, RZ ;  /* 0x000000061f1f7c24 */ /* 0x000fe4000f8e02ff */
[----:B0-----:R-:W-:-:S05]  /*1640*/  FADD R37, R35, R36 ;  /* 0x0000002423257221 */ /* 0x001fca0000000000 */
[----:B------:R0:W-:Y:S01]  /*1650*/  @P2 STS [R15+0x1000], R37 ;  /* 0x001000250f002388 */ /* 0x0001e20000000800 */
[----:B------:R-:W-:Y:S01]  /*1660*/  BAR.SYNC.DEFER_BLOCKING 0x0 ;  /* 0x0000000000007b1d */ /* 0x000fe20000010000 */
[-C--:B------:R-:W-:Y:S02]  /*1670*/  LEA.HI.X.SX32 R35, R28, R5.reuse, 0x1, P5 ;  /* 0x000000051c237211 */ /* 0x080fe400028f0eff */
[C---:B------:R-:W-:Y:S02]  /*1680*/  IADD3 R30, P5, PT, R31.reuse, R30, RZ ;  /* 0x0000001e1f1e7210 */ /* 0x040fe40007fbe0ff */
[----:B------:R-:W-:Y:S02]  /*1690*/  PRMT R36, RZ, 0x7610, R36 ;  /* 0x00007610ff247816 */ /* 0x000fe40000000024 */
[----:B------:R-:W-:Y:S02]  /*16a0*/  PRMT R33, RZ, 0x7610, R33 ;  /* 0x00007610ff217816 */ /* 0x000fe40000000021 */
[----:B------:R-:W-:Y:S01]  /*16b0*/  LEA.HI.X.SX32 R31, R31, R5, 0x1, P5 ;  /* 0x000000051f1f7211 */ /* 0x000fe200028f0eff */
[----:B------:R-:W2:Y:S04]  /*16c0*/  @P3 LDG.E.U8 R42, desc[UR20][R40.64] ;  /* 0x00000014282a3981 */ /* 0x000ea8000c1e1100 */
[----:B------:R-:W3:Y:S04]  /*16d0*/  @P3 LDG.E.U8 R44, desc[UR20][R38.64] ;  /* 0x00000014262c3981 */ /* 0x000ee8000c1e1100 */
[----:B------:R-:W4:Y:S04]  /*16e0*/  @P3 LDG.E.U8 R36, desc[UR20][R34.64] ;  /* 0x0000001422243981 */ /* 0x000f28000c1e1100 */
[----:B------:R-:W5:Y:S01]  /*16f0*/  @P3 LDG.E.U8 R33, desc[UR20][R30.64] ;  /* 0x000000141e213981 */ /* 0x000f62000c1e1100 */
[----:B------:R-:W-:-:S03]  /*1700*/  SHF.R.S32.HI R5, RZ, 0x2, R0 ;  /* 0x00000002ff057819 */ /* 0x000fc60000011400 */
[----:B------:R0:W1:Y:S01]  /*1710*/  LDS R28, [R17+UR9+0x1000] ;  /* 0x00100009111c7984 */ /* 0x0000620008000800 */
[----:B------:R-:W-:Y:S01]  /*1720*/  SGXT R5, R5, 0x1 ;  /* 0x000000010505781a */ /* 0x000fe20000000200 */
[----:B------:R-:W-:Y:S03]  /*1730*/  BAR.SYNC.DEFER_BLOCKING 0x0 ;  /* 0x0000000000007b1d */ /* 0x000fe60000010000 */
[----:B------:R-:W-:-:S05]  /*1740*/  LOP3.LUT R5, R5, 0x90, RZ, 0xc0, !PT ;  /* 0x0000009005057812 */ /* 0x000fca00078ec0ff */
[----:B------:R-:W-:Y:S02]  /*1750*/  IMAD R26, R26, 0x10, R5 ;  /* 0x000000101a1a7824 */ /* 0x000fe400078e0205 */
[----:B------:R-:W-:-:S03]  /*1760*/  IMAD.SHL.U32 R5, R0, 0x20, RZ ;  /* 0x0000002000057824 */ /* 0x000fc600078e00ff */
[----:B------:R-:W-:Y:S02]  /*1770*/  LOP3.LUT R26, R26, R27, RZ, 0x3c, !PT ;  /* 0x0000001b1a1a7212 */ /* 0x000fe400078e3cff */
[----:B------:R-:W-:Y:S02]  /*1780*/  LOP3.LUT R5, R5, 0x160, RZ, 0xc0, !PT ;  /* 0x0000016005057812 */ /* 0x000fe400078ec0ff */
[----:B------:R-:W-:Y:S02]  /*1790*/  F2FP.SATFINITE.E4M3.F32.PACK_AB_MERGE_C R27, R29, R10, RZ ;  /* 0x0000000a1d1b723e */ /* 0x000fe400048070ff */
[----:B------:R-:W-:Y:S02]  /*17a0*/  IADD3 R5, PT, PT, R26, UR9, R5 ;  /* 0x000000091a057c10 */ /* 0x000fe4000fffe005 */
[----:B------:R-:W-:Y:S02]  /*17b0*/  F2FP.SATFINITE.E4M3.F32.PACK_AB_MERGE_C R26, R9, R6, RZ ;  /* 0x00000006091a723e */ /* 0x000fe400048070ff */
[----:B------:R-:W-:Y:S01]  /*17c0*/  F2FP.SATFINITE.E4M3.F32.PACK_AB_MERGE_C R27, R11, R8, R27 ;  /* 0x000000080b1b723e */ /* 0x000fe2000480701b */
[----:B------:R-:W-:-:S02]  /*17d0*/  IMAD.IADD R14, R14, 0x1, R5 ;  /* 0x000000010e0e7824 */ /* 0x000fc400078e0205 */
[----:B------:R-:W-:Y:S01]  /*17e0*/  FADD R5, -R32, -INF ;  /* 0xff80000020057421 */ /* 0x000fe20000000100 */
[----:B------:R-:W-:-:S03]  /*17f0*/  F2FP.SATFINITE.E4M3.F32.PACK_AB_MERGE_C R26, R7, R4, R26 ;  /* 0x00000004071a723e */ /* 0x000fc6000480701a */
[----:B------:R-:W-:Y:S02]  /*1800*/  FMUL R29, R5, 1.4426950216293334961 ;  /* 0x3fb8aa3b051d7820 */ /* 0x000fe40000400000 */
[----:B------:R-:W0:Y:S01]  /*1810*/  LDTM.16dp32bit_t0_t15.x8 R4, tmem[UR11] ;  /* 0x0000000b000479ee */ /* 0x000e220008980000 */
[----:B------:R-:W0:Y:S03]  /*1820*/  LDTM.16dp32bit_t16_t31.x8 R4, tmem[UR11+0x8] ;  /* 0x0000080b000479ee */ /* 0x000e2600089a0000 */
[----:B------:R-:W0:Y:S01]  /*1830*/  MUFU.EX2 R29, R29 ;  /* 0x0000001d001d7308 */ /* 0x000e220000000800 */
[----:B--2---:R2:W-:Y:S04]  /*1840*/  STS.U8 [R3+UR9+0x1000], R42 ;  /* 0x0010002a03007988 */ /* 0x0045e80008000009 */
[----:B---3--:R2:W-:Y:S04]  /*1850*/  STS.U8 [R3+UR9+0x1100], R44 ;  /* 0x0011002c03007988 */ /* 0x0085e80008000009 */
[----:B----4-:R2:W-:Y:S04]  /*1860*/  STS.U8 [R3+UR9+0x1200], R36 ;  /* 0x0012002403007988 */ /* 0x0105e80008000009 */
[----:B-----5:R2:W-:Y:S04]  /*1870*/  STS.U8 [R3+UR9+0x1300], R33 ;  /* 0x0013002103007988 */ /* 0x0205e80008000009 */
[----:B------:R2:W-:Y:S01]  /*1880*/  STS.64 [R14+0x800], R26 ;  /* 0x0008001a0e007388 */ /* 0x0005e20000000a00 */
[----:B------:R-:W-:Y:S01]  /*1890*/  NOP ;  /* 0x0000000000007918 */ /* 0x000fe20000000000 */
[----:B01----:R-:W-:Y:S05]  /*18a0*/  @!P3 BRA `(.L_x_9) ;  /* 0x000000000028b947 */ /* 0x003fea0003800000 */
[C---:B------:R-:W-:Y:S01]  /*18b0*/  FMUL R4, R29.reuse, R4 ;  /* 0x000000041d047220 */ /* 0x040fe20000400000 */
[C---:B------:R-:W-:Y:S01]  /*18c0*/  FMUL R5, R29.reuse, R5 ;  /* 0x000000051d057220 */ /* 0x040fe20000400000 */
[C---:B------:R-:W-:Y:S01]  /*18d0*/  FMUL R6, R29.reuse, R6 ;  /* 0x000000061d067220 */ /* 0x040fe20000400000 */
[C---:B------:R-:W-:Y:S01]  /*18e0*/  FMUL R7, R29.reuse, R7 ;  /* 0x000000071d077220 */ /* 0x040fe20000400000 */
[C---:B------:R-:W-:Y:S01]  /*18f0*/  FMUL R8, R29.reuse, R8 ;  /* 0x000000081d087220 */ /* 0x040fe20000400000 */
[C---:B------:R-:W-:Y:S01]  /*1900*/  FMUL R9, R29.reuse, R9 ;  /* 0x000000091d097220 */ /* 0x040fe20000400000 */
[C---:B------:R-:W-:Y:S01]  /*1910*/  FMUL R10, R29.reuse, R10 ;  /* 0x0000000a1d0a7220 */ /* 0x040fe20000400000 */
[----:B------:R-:W-:-:S04]  /*1920*/  FMUL R11, R29, R11 ;  /* 0x0000000b1d0b7220 */ /* 0x000fc80000400000 */
[----:B------:R0:W-:Y:S01]  /*1930*/  STTM.16dp32bit_t0_t15.x8 tmem[UR11], R4 ;  /* 0x00000004000079ed */ /* 0x0001e2000898000b */
[----:B------:R0:W-:Y:S02]  /*1940*/  STTM.16dp32bit_t16_t31.x8 tmem[UR11+0x8], R4 ;  /* 0x00000804000079ed */ /* 0x0001e400089a000b */
.L_x_9:
[----:B------:R-:W1:Y:S02]  /*1950*/  FENCE.VIEW.ASYNC.T ;  /* 0x00000000000073c6 */ /* 0x000e640000000200 */
[----:B-1----:R-:W-:Y:S01]  /*1960*/  BAR.SYNC.DEFER_BLOCKING 0x0 ;  /* 0x0000000000007b1d */ /* 0x002fe20000010000 */
[----:B------:R-:W-:Y:S01]  /*1970*/  FADD R28, R29, R28 ;  /* 0x0000001c1d1c7221 */ /* 0x000fe20000000000 */
[----:B------:R-:W-:Y:S01]  /*1980*/  UIADD3 UR6, UPT, UPT, UR9, 0x1c00, URZ ;  /* 0x00001c0009067890 */ /* 0x000fe2000fffe0ff */
[----:B------:R-:W-:-:S03]  /*1990*/  FSEL R32, R32, -INF , P3 ;  /* 0xff80000020207808 */ /* 0x000fc60001800000 */
[----:B------:R-:W-:Y:S01]  /*19a0*/  UMOV UR15, 0xc0004010 ;  /* 0xc0004010000f7882 */ /* 0x000fe20000000000 */
[----:B--2---:R-:W-:Y:S01]  /*19b0*/  FSEL R26, R28, 1, P3 ;  /* 0x3f8000001c1a7808 */ /* 0x004fe20001800000 */
[----:B------:R1:W-:Y:S06]  /*19c0*/  MEMBAR.ALL.CTA ;  /* 0x0000000000007992 */ /* 0x0003ec0000008000 */
[----:B-1----:R-:W1:Y:S02]  /*19d0*/  FENCE.VIEW.ASYNC.S ;  /* 0x00000000000073c6 */ /* 0x002e640000000000 */
[----:B-1----:R-:W-:Y:S06]  /*19e0*/  BAR.SYNC.DEFER_BLOCKING 0x0 ;  /* 0x0000000000007b1d */ /* 0x002fec0000010000 */
[----:B------:R-:W-:Y:S05]  /*19f0*/  @!P4 BRA `(.L_x_10) ;  /* 0x000000000058c947 */ /* 0x000fea0003800000 */
[----:B------:R-:W-:Y:S01]  /*1a00*/  UIADD3 UR4, UPT, UPT, UR9, 0x800, URZ ;  /* 0x0000080009047890 */ /* 0x000fe2000fffe0ff */
[----:B------:R-:W-:Y:S01]  /*1a10*/  BSSY.RECONVERGENT B0, `(.L_x_11) ;  /* 0x0000013000007945 */ /* 0x000fe20003800200 */
[----:B------:R-:W-:Y:S02]  /*1a20*/  UIADD3 UR5, UPT, UPT, UR9, 0x1000, URZ ;  /* 0x0000100009057890 */ /* 0x000fe4000fffe0ff */
[----:B------:R-:W-:Y:S02]  /*1a30*/  USHF.R.U32.HI UR4, URZ, 0x4, UR4 ;  /* 0x00000004ff047899 */ /* 0x000fe40008011604 */
[----:B------:R-:W-:Y:S01]  /*1a40*/  USHF.R.U32.HI UR5, URZ, 0x4, UR5 ;  /* 0x00000004ff057899 */ /* 0x000fe20008011605 */
[----:B------:R-:W-:Y:S01]  /*1a50*/  ELECT P3, URZ, PT ;  /* 0x0000000000ff782f */ /* 0x000fe20003860000 */
[----:B------:R-:W-:Y:S02]  /*1a60*/  USGXT.U32 UR14, UR4, 0xe ;  /* 0x0000000e040e789a */ /* 0x000fe40008000000 */
[----:B------:R-:W-:Y:S01]  /*1a70*/  USGXT.U32 UR12, UR5, 0xe ;  /* 0x0000000e050c789a */ /* 0x000fe20008000000 */
[----:B------:R-:W-:Y:S01]  /*1a80*/  UMOV UR22, 0x0 ;  /* 0x0000000000167882 */ /* 0x000fe20000000000 */
[----:B------:R-:W-:Y:S01]  /*1a90*/  UMOV UR23, 0x4080010 ;  /* 0x0408001000177882 */ /* 0x000fe20000000000 */
[----:B------:R-:W-:-:S02]  /*1aa0*/  UMOV UR5, UR15 ;  /* 0x0000000f00057c82 */ /* 0x000fc40008000000 */
[----:B------:R-:W-:Y:S01]  /*1ab0*/  UMOV UR4, UR14 ;  /* 0x0000000e00047c82 */ /* 0x000fe20008000000 */
[----:B------:R-:W-:-:S03]  /*1ac0*/  UMOV UR13, 0xc0004010 ;  /* 0xc0004010000d7882 */ /* 0x000fc60000000000 */
[----:B------:R1:W-:Y:S01]  /*1ad0*/  UTCQMMA gdesc[UR4], gdesc[UR12], tmem[UR27], tmem[UR22], idesc[UR23], UPT ;  /* 0x00ff160c040075ea */ /* 0x0003e2000b80031b */
[----:B------:R-:W-:Y:S05]  /*1ae0*/  @!P3 BRA `(.L_x_12) ;  /* 0x000000000014b947 */ /* 0x000fea0003800000 */
[----:B-1----:R-:W-:Y:S01]  /*1af0*/  UMOV UR4, UR6 ;  /* 0x0000000600047c82 */ /* 0x002fe20008000000 */
[----:B------:R-:W-:Y:S02]  /*1b00*/  UMOV UR5, URZ ;  /* 0x000000ff00057c82 */ /* 0x000fe40008000000 */
[----:B------:R-:W-:Y:S02]  /*1b10*/  UMOV UR4, UR4 ;  /* 0x0000000400047c82 */ /* 0x000fe40008000000 */
[----:B------:R2:W-:Y:S01]  /*1b20*/  UTCBAR [UR4], URZ ;  /* 0x000000ff040073e9 */ /* 0x0005e200080000ff */
[----:B------:R-:W-:Y:S02]  /*1b30*/  NOP ;  /* 0x0000000000007918 */ /* 0x000fe40000000000 */
.L_x_12:
[----:B-12---:R-:W-:Y:S05]  /*1b40*/  BSYNC.RECONVERGENT B0 ;  /* 0x0000000000007941 */ /* 0x006fea0003800200 */
.L_x_11:
[----:B------:R-:W-:Y:S05]  /*1b50*/  BRA `(.L_x_13) ;  /* 0x0000000000147947 */ /* 0x000fea0003800000 */
.L_x_10:
[----:B------:R-:W-:-:S09]  /*1b60*/  UISETP.GE.AND UP0, UPT, UR10, URZ, UPT ;  /* 0x000000ff0a00728c */ /* 0x000fd2000bf06270 */
[----:B------:R-:W-:Y:S05]  /*1b70*/  BRA.U !UP0, `(.L_x_14) ;  /* 0x00000011082c7547 */ /* 0x000fea000b800000 */
[----:B------:R-:W-:-:S04]  /*1b80*/  UIADD3 UR4, UPT, UPT, UR9, 0x800, URZ ;  /* 0x0000080009047890 */ /* 0x000fc8000fffe0ff */
[----:B------:R-:W-:-:S04]  /*1b90*/  USHF.R.U32.HI UR4, URZ, 0x4, UR4 ;  /* 0x00000004ff047899 */ /* 0x000fc80008011604 */
[----:B------:R-:W-:-:S12]  /*1ba0*/  USGXT.U32 UR14, UR4, 0xe ;  /* 0x0000000e040e789a */ /* 0x000fd80008000000 */
.L_x_13:
[----:B------:R-:W-:Y:S01]  /*1bb0*/  UIADD3 UR4, UPT, UPT, UR9, 0x1800, URZ ;  /* 0x0000180009047890 */ /* 0x000fe2000fffe0ff */
[----:B------:R-:W-:Y:S01]  /*1bc0*/  IMAD.MOV.U32 R33, RZ, RZ, RZ ;  /* 0x000000ffff217224 */ /* 0x000fe200078e00ff */
[----:B------:R-:W-:Y:S02]  /*1bd0*/  USHF.L.U32 UR19, UR19, 0x5, URZ ;  /* 0x0000000513137899 */ /* 0x000fe400080006ff */
[----:B------:R-:W-:Y:S02]  /*1be0*/  USHF.L.U32 UR22, UR7, 0x5, URZ ;  /* 0x0000000507167899 */ /* 0x000fe400080006ff */
[----:B------:R-:W-:Y:S02]  /*1bf0*/  USHF.R.U32.HI UR4, URZ, 0x4, UR4 ;  /* 0x00000004ff047899 */ /* 0x000fe40008011604 */
[----:B------:R-:W-:Y:S02]  /*1c00*/  USHF.R.U32.HI UR28, URZ, 0x4, UR9 ;  /* 0x00000004ff1c7899 */ /* 0x000fe40008011609 */
[----:B------:R-:W-:-:S02]  /*1c10*/  USHF.R.U32.HI UR5, URZ, 0x4, UR16 ;  /* 0x00000004ff057899 */ /* 0x000fc40008011610 */
[----:B------:R-:W-:Y:S02]  /*1c20*/  USGXT.U32 UR18, UR4, 0xe ;  /* 0x0000000e0412789a */ /* 0x000fe40008000000 */
[----:B------:R-:W-:Y:S01]  /*1c30*/  UISETP.NE.U32.AND UP3, UPT, UR17, URZ, UPT ;  /* 0x000000ff1100728c */ /* 0x000fe2000bf65070 */
[----:B------:R-:W-:Y:S01]  /*1c40*/  UMOV UR23, 0x1 ;  /* 0x0000000100177882 */ /* 0x000fe20000000000 */
[----:B------:R-:W1:Y:S01]  /*1c50*/  LDCU UR33, c[0x0][0x3a8] ;  /* 0x00007500ff2177ac */ /* 0x000e620008000800 */
[----:B------:R-:W-:Y:S02]  /*1c60*/  USGXT.U32 UR28, UR28, 0xe ;  /* 0x0000000e1c1c789a */ /* 0x000fe40008000000 */
[----:B------:R-:W-:Y:S01]  /*1c70*/  USGXT.U32 UR5, UR5, 0xe ;  /* 0x0000000e0505789a */ /* 0x000fe20008000000 */
[----:B------:R-:W-:Y:S01]  /*1c80*/  UMOV UR31, 0xffffffe0 ;  /* 0xffffffe0001f7882 */ /* 0x000fe20000000000 */
[----:B------:R-:W-:Y:S01]  /*1c90*/  UMOV UR32, 0xffffffff ;  /* 0xffffffff00207882 */ /* 0x000fe20000000000 */
[----:B------:R-:W-:Y:S01]  /*1ca0*/  UMOV UR26, UR6 ;  /* 0x00000006001a7c82 */ /* 0x000fe20008000000 */
[----:B------:R-:W-:Y:S01]  /*1cb0*/  UMOV UR4, URZ ;  /* 0x000000ff00047c82 */ /* 0x000fe20008000000 */
[----:B------:R-:W-:Y:S01]  /*1cc0*/  UMOV UR24, UR22 ;  /* 0x0000001600187c82 */ /* 0x000fe20008000000 */
[----:B------:R-:W-:Y:S01]  /*1cd0*/  UMOV UR25, UR19 ;  /* 0x0000001300197c82 */ /* 0x000fe20008000000 */
[----:B------:R-:W-:Y:S01]  /*1ce0*/  UMOV UR12, UR14 ;  /* 0x0000000e000c7c82 */ /* 0x000fe20008000000 */
[----:B------:R-:W-:-:S05]  /*1cf0*/  UMOV UR13, UR15 ;  /* 0x0000000f000d7c82 */ /* 0x000fca0008000000 */
.L_x_19:
[----:B------:R-:W-:Y:S02]  /*1d00*/  USHF.R.S32.HI UR6, URZ, 0x1f, UR24 ;  /* 0x0000001fff067899 */ /* 0x000fe40008011418 */
[----:B0-----:R-:W-:Y:S02]  /*1d10*/  IADD3 R10, P5, PT, R24, UR24, RZ ;  /* 0x00000018180a7c10 */ /* 0x001fe4000ffbe0ff */
[----:B------:R-:W-:Y:S02]  /*1d20*/  IADD3 R8, P4, PT, R22, UR24, RZ ;  /* 0x0000001816087c10 */ /* 0x000fe4000ff9e0ff */
[----:B------:R-:W-:Y:S02]  /*1d30*/  IADD3 R6, P3, PT, R20, UR24, RZ ;  /* 0x0000001814067c10 */ /* 0x000fe4000ff7e0ff */
[----:B------:R-:W-:Y:S02]  /*1d40*/  IADD3.X R11, PT, PT, R25, UR6, RZ, P5, !PT ;  /* 0x00000006190b7c10 */ /* 0x000fe4000affe4ff */
[----:B------:R-:W-:-:S02]  /*1d50*/  IADD3 R4, P5, PT, R18, UR24, RZ ;  /* 0x0000001812047c10 */ /* 0x000fc4000ffbe0ff */
[----:B------:R-:W-:Y:S01]  /*1d60*/  IADD3.X R9, PT, PT, R23, UR6, RZ, P4, !PT ;  /* 0x0000000617097c10 */ /* 0x000fe2000a7fe4ff */
[----:B------:R-:W2:Y:S01]  /*1d70*/  LDG.E.U8 R10, desc[UR20][R10.64] ;  /* 0x000000140a0a7981 */ /* 0x000ea2000c1e1100 */
[----:B------:R-:W-:Y:S02]  /*1d80*/  IADD3.X R7, PT, PT, R21, UR6, RZ, P3, !PT ;  /* 0x0000000615077c10 */ /* 0x000fe40009ffe4ff */
[----:B------:R-:W-:Y:S01]  /*1d90*/  IADD3.X R5, PT, PT, R19, UR6, RZ, P5, !PT ;  /* 0x0000000613057c10 */ /* 0x000fe2000affe4ff */
[----:B------:R-:W3:Y:S04]  /*1da0*/  LDG.E.U8 R8, desc[UR20][R8.64] ;  /* 0x0000001408087981 */ /* 0x000ee8000c1e1100 */
[----:B------:R-:W4:Y:S04]  /*1db0*/  LDG.E.U8 R6, desc[UR20][R6.64] ;  /* 0x0000001406067981 */ /* 0x000f28000c1e1100 */
[----:B------:R-:W5:Y:S01]  /*1dc0*/  LDG.E.U8 R4, desc[UR20][R4.64] ;  /* 0x0000001404047981 */ /* 0x000f62000c1e1100 */
[----:B------:R-:W-:Y:S01]  /*1dd0*/  LOP3.LUT P6, RZ, R0, 0xff, RZ, 0xc0, !PT ;  /* 0x000000ff00ff7812 */ /* 0x000fe200078cc0ff */
[----:B------:R-:W-:-:S02]  /*1de0*/  UMOV UR6, 0x1 ;  /* 0x0000000100067882 */ /* 0x000fc40000000000 */
[----:B------:R-:W-:-:S04]  /*1df0*/  @!UP2 UIADD3 UR6, UPT, UPT, -UR6, 0x100000, URZ ;  /* 0x001000000606a890 */ /* 0x000fc8000fffe1ff */
[----:B------:R-:W-:Y:S02]  /*1e00*/  @!UP2 USHF.L.U32 UR7, UR6, 0xb, URZ ;  /* 0x0000000b0607a899 */ /* 0x000fe400080006ff */
[----:B------:R-:W-:-:S04]  /*1e10*/  @!UP2 USHF.L.U32 UR6, UR6, 0x1, URZ ;  /* 0x000000010606a899 */ /* 0x000fc800080006ff */
[----:B------:R-:W-:Y:S01]  /*1e20*/  VOTEU.ALL UP0, P6 ;  /* 0x0000000000ff7886 */ /* 0x000fe20003000000 */
[----:B--2---:R0:W-:Y:S04]  /*1e30*/  STS.U8 [R3+UR9+0x1400], R10 ;  /* 0x0014000a03007988 */ /* 0x0041e80008000009 */
[----:B---3--:R0:W-:Y:S04]  /*1e40*/  STS.U8 [R3+UR9+0x1500], R8 ;  /* 0x0015000803007988 */ /* 0x0081e80008000009 */
[----:B----4-:R0:W-:Y:S04]  /*1e50*/  STS.U8 [R3+UR9+0x1600], R6 ;  /* 0x0016000603007988 */ /* 0x0101e80008000009 */
[----:B-----5:R0:W-:Y:S01]  /*1e60*/  STS.U8 [R3+UR9+0x1700], R4 ;  /* 0x0017000403007988 */ /* 0x0201e20008000009 */
[----:B------:R2:W-:Y:S06]  /*1e70*/  MEMBAR.ALL.CTA ;  /* 0x0000000000007992 */ /* 0x0005ec0000008000 */
[----:B--2---:R-:W-:Y:S04]  /*1e80*/  FENCE.VIEW.ASYNC.S ;  /* 0x00000000000073c6 */ /* 0x004fe80000000000 */
[----:B------:R-:W2:Y:S02]  /*1e90*/  FENCE.VIEW.ASYNC.S ;  /* 0x00000000000073c6 */ /* 0x000ea40000000000 */
[----:B--2---:R0:W2:Y:S02]  /*1ea0*/  @!UP0 SYNCS.EXCH.64 URZ, [UR9+0x1c10], UR6 ;  /* 0x001c100609ff85b2 */ /* 0x0040a40008000100 */
[----:B--2---:R-:W-:Y:S06]  /*1eb0*/  BAR.SYNC.DEFER_BLOCKING 0x0 ;  /* 0x0000000000007b1d */ /* 0x004fec0000010000 */
[----:B0-----:R-:W-:Y:S05]  /*1ec0*/  BRA.U UP3, `(.L_x_15) ;  /* 0x0000000103307547 */ /* 0x001fea000b800000 */
[----:B------:R-:W-:Y:S01]  /*1ed0*/  UIADD3 UR6, UPT, UPT, UR9, 0x1c10, URZ ;  /* 0x00001c1009067890 */ /* 0x000fe2000fffe0ff */
[----:B------:R-:W-:Y:S01]  /*1ee0*/  UMOV UR7, URZ ;  /* 0x000000ff00077c82 */ /* 0x000fe20008000000 */
[----:B------:R-:W-:Y:S01]  /*1ef0*/  UMOV UR16, UR28 ;  /* 0x0000001c00107c82 */ /* 0x000fe20008000000 */
[----:B------:R-:W-:Y:S01]  /*1f00*/  UMOV UR17, 0x80004020 ;  /* 0x8000402000117882 */ /* 0x000fe20000000000 */
[----:B------:R-:W-:Y:S01]  /*1f10*/  UMOV UR14, UR5 ;  /* 0x00000005000e7c82 */ /* 0x000fe20008000000 */
[----:B------:R-:W-:Y:S01]  /*1f20*/  UMOV UR15, 0xc0004010 ;  /* 0xc0004010000f7882 */ /* 0x000fe20000000000 */
[----:B------:R-:W-:Y:S01]  /*1f30*/  UMOV UR34, 0x0 ;  /* 0x0000000000227882 */ /* 0x000fe20000000000 */
[----:B------:R-:W-:Y:S01]  /*1f40*/  UMOV UR35, 0x4088010 ;  /* 0x0408801000237882 */ /* 0x000fe20000000000 */
[----:B------:R-:W-:Y:S01]  /*1f50*/  UMOV UR6, UR6 ;  /* 0x0000000600067c82 */ /* 0x000fe20008000000 */
[----:B------:R0:W-:Y:S01]  /*1f60*/  UTCQMMA gdesc[UR16], gdesc[UR14], tmem[UR30], tmem[UR34], idesc[UR35], !UPT ;  /* 0x00ff220e100075ea */ /* 0x0001e2000f80031e */
[----:B------:R0:W-:Y:S01]  /*1f70*/  UTCBAR [UR6], URZ ;  /* 0x000000ff060073e9 */ /* 0x0001e200080000ff */
[----:B------:R-:W-:-:S02]  /*1f80*/  NOP ;  /* 0x0000000000007918 */ /* 0x000fc40000000000 */
.L_x_15:
[----:B------:R-:W2:Y:S01]  /*1f90*/  SYNCS.PHASECHK.TRANS64.TRYWAIT P3, [UR9+0x1c10], RZ ;  /* 0x001c10ffff0075a7 */ /* 0x000ea20008061109 */
[----:B------:R-:W-:-:S04]  /*1fa0*/  IADD3 R42, P4, PT, R12, UR31, RZ ;  /* 0x0000001f0c2a7c10 */ /* 0x000fc8000ff9e0ff */
[C---:B------:R-:W-:Y:S01]  /*1fb0*/  IADD3 R43, P5, PT, R42.reuse, 0x42, RZ ;  /* 0x000000422a2b7810 */ /* 0x040fe20007fbe0ff */
[----:B------:R-:W-:Y:S01]  /*1fc0*/  IMAD.X R36, RZ, RZ, UR32, P4 ;  /* 0x00000020ff247e24 */ /* 0x000fe2000a0e06ff */
[----:B------:R-:W-:-:S03]  /*1fd0*/  IADD3 R4, P4, PT, R42, 0x40, RZ ;  /* 0x000000402a047810 */ /* 0x000fc60007f9e0ff */
[--C-:B------:R-:W-:Y:S01]  /*1fe0*/  IMAD.X R11, RZ, RZ, R36.reuse, P5 ;  /* 0x000000ffff0b7224 */ /* 0x100fe200028e0624 */
[C---:B------:R-:W-:Y:S01]  /*1ff0*/  IADD3 R10, P5, PT, R42.reuse, 0x44, RZ ;  /* 0x000000442a0a7810 */ /* 0x040fe20007fbe0ff */
[----:B------:R-:W-:Y:S01]  /*2000*/  IMAD.X R5, RZ, RZ, R36, P4 ;  /* 0x000000ffff057224 */ /* 0x000fe200020e0624 */
[----:B------:R-:W-:-:S03]  /*2010*/  IADD3 R44, P4, PT, R42, 0x43, RZ ;  /* 0x000000432a2c7810 */ /* 0x000fc60007f9e0ff */
[--C-:B------:R-:W-:Y:S01]  /*2020*/  IMAD.X R7, RZ, RZ, R36.reuse, P5 ;  /* 0x000000ffff077224 */ /* 0x100fe200028e0624 */
[C---:B------:R-:W-:Y:S01]  /*2030*/  IADD3 R8, P5, PT, R42.reuse, 0x46, RZ ;  /* 0x000000462a087810 */ /* 0x040fe20007fbe0ff */
[----:B------:R-:W-:Y:S01]  /*2040*/  IMAD.X R9, RZ, RZ, R36, P4 ;  /* 0x000000ffff097224 */ /* 0x000fe200020e0624 */
[----:B------:R-:W-:-:S03]  /*2050*/  IADD3 R6, P4, PT, R42, 0x45, RZ ;  /* 0x000000452a067810 */ /* 0x000fc60007f9e0ff */
[--C-:B------:R-:W-:Y:S01]  /*2060*/  IMAD.X R37, RZ, RZ, R36.reuse, P5 ;  /* 0x000000ffff257224 */ /* 0x100fe200028e0624 */
[----:B------:R-:W-:Y:S01]  /*2070*/  ISETP.GT.U32.AND P5, PT, R43, R13, PT ;  /* 0x0000000d2b00720c */ /* 0x000fe20003fa4070 */
[----:B------:R-:W-:Y:S01]  /*2080*/  IMAD.X R29, RZ, RZ, R36, P4 ;  /* 0x000000ffff1d7224 */ /* 0x000fe200020e0624 */
[----:B------:R-:W-:-:S05]  /*2090*/  IADD3 R42, P4, PT, R42, 0x47, RZ ;  /* 0x000000472a2a7810 */ /* 0x000fca0007f9e0ff */
[----:B------:R-:W-:Y:S01]  /*20a0*/  IMAD.X R36, RZ, RZ, R36, P4 ;  /* 0x000000ffff247224 */ /* 0x000fe200020e0624 */
[----:B------:R-:W-:Y:S01]  /*20b0*/  ISETP.GT.U32.AND P4, PT, R44, R13, PT ;  /* 0x0000000d2c00720c */ /* 0x000fe20003f84070 */
[----:B--2---:R-:W-:-:S12]  /*20c0*/  @!P3 BRA `(.L_x_16) ;  /* 0x000000180090b947 */ /* 0x004fd80003800000 */
.L_x_24:
[----:B------:R-:W-:Y:S01]  /*20d0*/  P2R R45, PR, RZ, 0x2 ;  /* 0x00000002ff2d7803 */ /* 0x000fe20000000000 */
[----:B------:R-:W-:Y:S01]  /*20e0*/  BAR.SYNC.DEFER_BLOCKING 0x0 ;  /* 0x0000000000007b1d */ /* 0x000fe20000010000 */
[----:B------:R-:W-:Y:S01]  /*20f0*/  P2R R43, PR, RZ, 0x4 ;  /* 0x00000004ff2b7803 */ /* 0x000fe20000000000 */
[----:B0-----:R-:W-:Y:S01]  /*2100*/  USHF.R.S32.HI UR6, URZ, 0x1f, UR25 ;  /* 0x0000001fff067899 */ /* 0x001fe20008011419 */
[----:B------:R-:W-:Y:S02]  /*2110*/  ISETP.GT.U32.AND.EX P1, PT, R11, RZ, PT, P5 ;  /* 0x000000ff0b00720c */ /* 0x000fe40003f24150 */
[----:B------:R-:W-:Y:S02]  /*2120*/  ISETP.GT.U32.AND.EX P2, PT, R9, RZ, PT, P4 ;  /* 0x000000ff0900720c */ /* 0x000fe40003f44140 */
[----:B------:R-:W-:Y:S02]  /*2130*/  ISETP.GT.U32.AND P4, PT, R4, R13, PT ;  /* 0x0000000d0400720c */ /* 0x000fe40003f84070 */
[----:B------:R-:W-:-:S02]  /*2140*/  P2R R44, PR, RZ, 0x2 ;  /* 0x00000002ff2c7803 */ /* 0x000fc40000000000 */
[----:B------:R-:W-:Y:S02]  /*2150*/  ISETP.GT.U32.AND.EX P1, PT, R5, RZ, PT, P4 ;  /* 0x000000ff0500720c */ /* 0x000fe40003f24140 */
[-C--:B------:R-:W-:Y:S02]  /*2160*/  ISETP.GT.U32.AND P3, PT, R10, R13.reuse, PT ;  /* 0x0000000d0a00720c */ /* 0x080fe40003f64070 */
[-C--:B------:R-:W-:Y:S02]  /*2170*/  ISETP.GE.U32.AND P4, PT, R4, R13.reuse, PT ;  /* 0x0000000d0400720c */ /* 0x080fe40003f86070 */
[----:B------:R-:W-:Y:S02]  /*2180*/  ISETP.GT.U32.AND.EX P3, PT, R7, RZ, PT, P3 ;  /* 0x000000ff0700720c */ /* 0x000fe40003f64130 */
[----:B------:R-:W-:Y:S02]  /*2190*/  ISETP.GE.U32.AND.EX P4, PT, R5, RZ, PT, P4 ;  /* 0x000000ff0500720c */ /* 0x000fe40003f86140 */
[----:B------:R-:W-:-:S02]  /*21a0*/  ISETP.GT.U32.AND P5, PT, R6, R13, PT ;  /* 0x0000000d0600720c */ /* 0x000fc40003fa4070 */
[----:B------:R-:W-:Y:S02]  /*21b0*/  ISETP.GT.U32.AND P6, PT, R8, R13, PT ;  /* 0x0000000d0800720c */ /* 0x000fe40003fc4070 */
[----:B------:R-:W-:Y:S01]  /*21c0*/  LDTM.16dp32bit_t0_t15.x8 R4, tmem[UR11+0x100000] ;  /* 0x1000000b000479ee */ /* 0x000fe20008980000 */
[----:B------:R-:W0:Y:S01]  /*21d0*/  LDTM.16dp32bit_t16_t31.x8 R4, tmem[UR11+0x100008] ;  /* 0x1000080b000479ee */ /* 0x000e2200089a0000 */
[----:B------:R-:W-:Y:S02]  /*21e0*/  ISETP.GT.U32.AND.EX P5, PT, R29, RZ, PT, P5 ;  /* 0x000000ff1d00720c */ /* 0x000fe40003fa4150 */
[----:B------:R-:W-:Y:S01]  /*21f0*/  ISETP.GT.U32.AND.EX P6, PT, R37, RZ, PT, P6 ;  /* 0x000000ff2500720c */ /* 0x000fe20003fc4160 */
[----:B01----:R-:W-:Y:S01]  /*2200*/  FMUL R5, R5, UR33 ;  /* 0x0000002105057c20 */ /* 0x003fe20008400000 */
[----:B------:R-:W-:Y:S01]  /*2210*/  FMUL R7, R7, UR33 ;  /* 0x0000002107077c20 */ /* 0x000fe20008400000 */
[----:B------:R-:W-:Y:S01]  /*2220*/  FMUL R4, R4, UR33 ;  /* 0x0000002104047c20 */ /* 0x000fe20008400000 */
[----:B------:R-:W-:Y:S01]  /*2230*/  FMUL R6, R6, UR33 ;  /* 0x0000002106067c20 */ /* 0x000fe20008400000 */
[----:B------:R-:W-:Y:S01]  /*2240*/  FMUL R11, R11, UR33 ;  /* 0x000000210b0b7c20 */ /* 0x000fe20008400000 */
[----:B------:R-:W-:-:S02]  /*2250*/  FSEL R5, R5, -INF , !P4 ;  /* 0xff80000005057808 */ /* 0x000fc40006000000 */
[----:B------:R-:W-:Y:S02]  /*2260*/  ISETP.NE.AND P4, PT, R44, RZ, PT ;  /* 0x000000ff2c00720c */ /* 0x000fe40003f85270 */
[----:B------:R-:W-:Y:S01]  /*2270*/  FSEL R44, R7, -INF , !P2 ;  /* 0xff800000072c7808 */ /* 0x000fe20005000000 */
[----:B------:R-:W-:Y:S01]  /*2280*/  FMUL R7, R8, UR33 ;  /* 0x0000002108077c20 */ /* 0x000fe20008400000 */
[----:B------:R-:W-:Y:S01]  /*2290*/  FSEL R4, R4, -INF , !P1 ;  /* 0xff80000004047808 */ /* 0x000fe20004800000 */
[----:B------:R-:W-:Y:S01]  /*22a0*/  FMUL R8, R9, UR33 ;  /* 0x0000002109087c20 */ /* 0x000fe20008400000 */
[----:B------:R-:W-:Y:S01]  /*22b0*/  FSEL R6, R6, -INF , !P4 ;  /* 0xff80000006067808 */ /* 0x000fe20006000000 */
[----:B------:R-:W-:Y:S01]  /*22c0*/  FMUL R9, R10, UR33 ;  /* 0x000000210a097c20 */ /* 0x000fe20008400000 */
[----:B------:R-:W-:Y:S02]  /*22d0*/  FSEL R7, R7, -INF , !P3 ;  /* 0xff80000007077808 */ /* 0x000fe40005800000 */
[----:B------:R-:W-:-:S02]  /*22e0*/  ISETP.GT.U32.AND P3, PT, R42, R13, PT ;  /* 0x0000000d2a00720c */ /* 0x000fc40003f64070 */
[----:B------:R-:W-:Y:S02]  /*22f0*/  FMNMX3 R10, R4, R5, R6, !PT ;  /* 0x00000005040a7276 */ /* 0x000fe40007800006 */
[----:B------:R-:W-:Y:S02]  /*2300*/  ISETP.GT.U32.AND.EX P3, PT, R36, RZ, PT, P3 ;  /* 0x000000ff2400720c */ /* 0x000fe40003f64130 */
[----:B------:R-:W-:Y:S02]  /*2310*/  FSEL R8, R8, -INF , !P5 ;  /* 0xff80000008087808 */ /* 0x000fe40006800000 */
[----:B------:R-:W-:Y:S02]  /*2320*/  FSEL R9, R9, -INF , !P6 ;  /* 0xff80000009097808 */ /* 0x000fe40007000000 */
[----:B------:R-:W-:Y:S02]  /*2330*/  FMNMX3 R10, R10, R44, R7, !PT ;  /* 0x0000002c0a0a7276 */ /* 0x000fe40007800007 */
[----:B------:R-:W-:-:S02]  /*2340*/  FSEL R42, R11, -INF , !P3 ;  /* 0xff8000000b2a7808 */ /* 0x000fc40005800000 */
[----:B------:R-:W-:Y:S02]  /*2350*/  FMNMX3 R11, R10, R8, R9, !PT ;  /* 0x000000080a0b7276 */ /* 0x000fe40007800009 */
[----:B------:R-:W-:Y:S02]  /*2360*/  LOP3.LUT P4, RZ, R0, 0xff, RZ, 0xc0, !PT ;  /* 0x000000ff00ff7812 */ /* 0x000fe4000788c0ff */
[----:B------:R-:W-:Y:S02]  /*2370*/  FMNMX R11, R42, R11, !PT ;  /* 0x0000000b2a0b7209 */ /* 0x000fe40007800000 */
[----:B------:R-:W-:Y:S02]  /*2380*/  ISETP.NE.AND P1, PT, R45, RZ, PT ;  /* 0x000000ff2d00720c */ /* 0x000fe40003f25270 */
[----:B------:R-:W-:Y:S01]  /*2390*/  ISETP.NE.AND P2, PT, R43, RZ, PT ;  /* 0x000000ff2b00720c */ /* 0x000fe20003f45270 */
[----:B------:R-:W0:Y:S06]  /*23a0*/  SHFL.BFLY PT, R10, R11, 0x10, 0x1f ;  /* 0x0e001f000b0a7f89 */ /* 0x000e2c00000e0000 */
[----:B------:R-:W1:Y:S01]  /*23b0*/  @!P4 SYNCS.CCTL.IV [UR9+0x1c10] ;  /* 0x001c1000ff00c9b1 */ /* 0x000e620008000009 */
[----:B------:R-:W-:Y:S01]  /*23c0*/  NOP ;  /* 0x0000000000007918 */ /* 0x000fe20000000000 */
[----:B0-----:R-:W-:-:S05]  /*23d0*/  FMNMX R37, R11, R10, !PT ;  /* 0x0000000a0b257209 */ /* 0x001fca0007800000 */
[----:B-1----:R-:W-:Y:S01]  /*23e0*/  @!P0 STS [R16+UR9+0x1400], R37 ;  /* 0x0014002510008988 */ /* 0x002fe20008000809 */
[----:B------:R-:W-:Y:S06]  /*23f0*/  BAR.SYNC.DEFER_BLOCKING 0x0 ;  /* 0x0000000000007b1d */ /* 0x000fec0000010000 */
[----:B------:R-:W0:Y:S04]  /*2400*/  @!P1 LDS R27, [R15+0x1400] ;  /* 0x001400000f1b9984 */ /* 0x000e280000000800 */
[----:B0-----:R-:W0:Y:S02]  /*2410*/  SHFL.BFLY PT, R10, R27, 0x1, 0x1f ;  /* 0x0c201f001b0a7f89 */ /* 0x001e2400000e0000 */
[----:B0-----:R-:W-:-:S05]  /*2420*/  FMNMX R36, R27, R10, !PT ;  /* 0x0000000a1b247209 */ /* 0x001fca0007800000 */
[----:B------:R-:W-:Y:S01]  /*2430*/  @P2 STS [R15+0x1400], R36 ;  /* 0x001400240f002388 */ /* 0x000fe20000000800 */
[----:B------:R-:W-:Y:S06]  /*2440*/  BAR.SYNC.DEFER_BLOCKING 0x0 ;  /* 0x0000000000007b1d */ /* 0x000fec0000010000 */
[----:B------:R-:W0:Y:S02]  /*2450*/  LDS R29, [R17+UR9+0x1400] ;  /* 0x00140009111d7984 */ /* 0x000e240008000800 */
[----:B0-----:R-:W-:-:S05]  /*2460*/  FMNMX R29, R29, R32, !PT ;  /* 0x000000201d1d7209 */ /* 0x001fca0007800000 */
[--C-:B------:R-:W-:Y:S01]  /*2470*/  FADD R4, R4, -R29.reuse ;  /* 0x8000001d04047221 */ /* 0x100fe20000000000 */
[--C-:B------:R-:W-:Y:S01]  /*2480*/  FADD R5, R5, -R29.reuse ;  /* 0x8000001d05057221 */ /* 0x100fe20000000000 */
[--C-:B------:R-:W-:Y:S01]  /*2490*/  FADD R6, R6, -R29.reuse ;  /* 0x8000001d06067221 */ /* 0x100fe20000000000 */
[--C-:B------:R-:W-:Y:S01]  /*24a0*/  FADD R44, R44, -R29.reuse ;  /* 0x8000001d2c2c7221 */ /* 0x100fe20000000000 */
[----:B------:R-:W-:Y:S01]  /*24b0*/  FMUL R10, R4, 1.4426950216293334961 ;  /* 0x3fb8aa3b040a7820 */ /* 0x000fe20000400000 */
[----:B------:R-:W-:Y:S01]  /*24c0*/  FMUL R43, R5, 1.4426950216293334961 ;  /* 0x3fb8aa3b052b7820 */ /* 0x000fe20000400000 */
[----:B------:R-:W-:Y:S01]  /*24d0*/  FMUL R4, R6, 1.4426950216293334961 ;  /* 0x3fb8aa3b06047820 */ /* 0x000fe20000400000 */
[----:B------:R-:W-:Y:S01]  /*24e0*/  FMUL R5, R44, 1.4426950216293334961 ;  /* 0x3fb8aa3b2c057820 */ /* 0x000fe20000400000 */
[--C-:B------:R-:W-:Y:S01]  /*24f0*/  FADD R7, R7, -R29.reuse ;  /* 0x8000001d07077221 */ /* 0x100fe20000000000 */
[--C-:B------:R-:W-:Y:S01]  /*2500*/  FADD R8, R8, -R29.reuse ;  /* 0x8000001d08087221 */ /* 0x100fe20000000000 */
[----:B------:R-:W-:Y:S01]  /*2510*/  MUFU.EX2 R10, R10 ;  /* 0x0000000a000a7308 */ /* 0x000fe20000000800 */
[--C-:B------:R-:W-:Y:S01]  /*2520*/  FADD R9, R9, -R29.reuse ;  /* 0x8000001d09097221 */ /* 0x100fe20000000000 */
[----:B------:R-:W-:Y:S01]  /*2530*/  FMUL R7, R7, 1.4426950216293334961 ;  /* 0x3fb8aa3b07077820 */ /* 0x000fe20000400000 */
[----:B------:R-:W-:Y:S01]  /*2540*/  FMUL R8, R8, 1.4426950216293334961 ;  /* 0x3fb8aa3b08087820 */ /* 0x000fe20000400000 */
[----:B------:R-:W-:Y:S01]  /*2550*/  FADD R6, R42, -R29 ;  /* 0x8000001d2a067221 */ /* 0x000fe20000000000 */
[----:B------:R-:W-:-:S03]  /*2560*/  FMUL R9, R9, 1.4426950216293334961 ;  /* 0x3fb8aa3b09097820 */ /* 0x000fc60000400000 */
[----:B------:R-:W0:Y:S01]  /*2570*/  MUFU.EX2 R43, R43 ;  /* 0x0000002b002b7308 */ /* 0x000e220000000800 */
[----:B------:R-:W-:-:S07]  /*2580*/  FMUL R6, R6, 1.4426950216293334961 ;  /* 0x3fb8aa3b06067820 */ /* 0x000fce0000400000 */
[----:B------:R-:W1:Y:S08]  /*2590*/  MUFU.EX2 R4, R4 ;  /* 0x0000000400047308 */ /* 0x000e700000000800 */
[----:B------:R-:W2:Y:S01]  /*25a0*/  MUFU.EX2 R5, R5 ;  /* 0x0000000500057308 */ /* 0x000ea20000000800 */
[----:B0-----:R-:W-:-:S07]  /*25b0*/  FADD R37, R10, R43 ;  /* 0x0000002b0a257221 */ /* 0x001fce0000000000 */
[----:B------:R2:W0:Y:S01]  /*25c0*/  MUFU.EX2 R36, R7 ;  /* 0x0000000700247308 */ /* 0x0004220000000800 */
[----:B-1----:R-:W-:Y:S01]  /*25d0*/  FADD R44, R4, R37 ;  /* 0x00000025042c7221 */ /* 0x002fe20000000000 */
[----:B------:R-:W-:Y:S06]  /*25e0*/  BAR.SYNC.DEFER_BLOCKING 0x0 ;  /* 0x0000000000007b1d */ /* 0x000fec0000010000 */
[----:B------:R-:W1:Y:S01]  /*25f0*/  MUFU.EX2 R11, R8 ;  /* 0x00000008000b7308 */ /* 0x000e620000000800 */
[----:B--2---:R-:W-:-:S07]  /*2600*/  FADD R7, R5, R44 ;  /* 0x0000002c05077221 */ /* 0x004fce0000000000 */
[----:B------:R-:W2:Y:S01]  /*2610*/  MUFU.EX2 R42, R9 ;  /* 0x00000009002a7308 */ /* 0x000ea20000000800 */
[----:B0-----:R-:W-:-:S07]  /*2620*/  FADD R44, R36, R7 ;  /* 0x00000007242c7221 */ /* 0x001fce0000000000 */
[----:B------:R-:W0:Y:S01]  /*2630*/  MUFU.EX2 R45, R6 ;  /* 0x00000006002d7308 */ /* 0x000e220000000800 */
[----:B-1----:R-:W-:-:S04]  /*2640*/  FADD R7, R11, R44 ;  /* 0x0000002c0b077221 */ /* 0x002fc80000000000 */
[----:B--2---:R-:W-:-:S04]  /*2650*/  FADD R8, R42, R7 ;  /* 0x000000072a087221 */ /* 0x004fc80000000000 */
[----:B0-----:R-:W-:-:S05]  /*2660*/  FADD R8, R45, R8 ;  /* 0x000000082d087221 */ /* 0x001fca0000000000 */
[----:B------:R-:W0:Y:S02]  /*2670*/  SHFL.BFLY PT, R7, R8, 0x10, 0x1f ;  /* 0x0e001f0008077f89 */ /* 0x000e2400000e0000 */
[----:B0-----:R-:W-:Y:S01]  /*2680*/  FADD R9, R8, R7 ;  /* 0x0000000708097221 */ /* 0x001fe20000000000 */
[----:B------:R-:W-:-:S04]  /*2690*/  IADD3 R8, P4, PT, R40, UR25, RZ ;  /* 0x0000001928087c10 */ /* 0x000fc8000ff9e0ff */
[----:B------:R0:W-:Y:S01]  /*26a0*/  @!P0 STS [R16+UR9+0x1400], R9 ;  /* 0x0014000910008988 */ /* 0x0001e20008000809 */
[----:B------:R-:W-:Y:S01]  /*26b0*/  BAR.SYNC.DEFER_BLOCKING 0x0 ;  /* 0x0000000000007b1d */ /* 0x000fe20000010000 */
[----:B0-----:R-:W-:-:S05]  /*26c0*/  IADD3.X R9, PT, PT, R41, UR6, RZ, P4, !PT ;  /* 0x0000000629097c10 */ /* 0x001fca000a7fe4ff */
[----:B------:R-:W0:Y:S04]  /*26d0*/  @!P1 LDS R28, [R15+0x1400] ;  /* 0x001400000f1c9984 */ /* 0x000e280000000800 */
[----:B0-----:R-:W0:Y:S02]  /*26e0*/  SHFL.BFLY PT, R7, R28, 0x1, 0x1f ;  /* 0x0c201f001c077f89 */ /* 0x001e2400000e0000 */
[----:B0-----:R-:W-:Y:S01]  /*26f0*/  FADD R6, R28, R7 ;  /* 0x000000071c067221 */ /* 0x001fe20000000000 */
[----:B------:R-:W-:Y:S01]  /*2700*/  IMAD.U32 R7, R33, -0x80000000, RZ ;  /* 0x8000000021077824 */ /* 0x000fe200078e00ff */
[----:B------:R-:W-:-:S03]  /*2710*/  F2FP.SATFINITE.E4M3.F32.PACK_AB_MERGE_C R33, R5, R4, RZ ;  /* 0x000000040521723e */ /* 0x000fc600048070ff */
[----:B------:R0:W-:Y:S01]  /*2720*/  @P2 STS [R15+0x1400], R6 ;  /* 0x001400060f002388 */ /* 0x0001e20000000800 */
[----:B------:R-:W-:Y:S06]  /*2730*/  BAR.SYNC.DEFER_BLOCKING 0x0 ;  /* 0x0000000000007b1d */ /* 0x000fec0000010000 */
[----:B------:R0:W1:Y:S01]  /*2740*/  LDS R37, [R17+UR9+0x1400] ;  /* 0x0014000911257984 */ /* 0x0000620008000800 */
[----:B------:R-:W2:Y:S02]  /*2750*/  SYNCS.PHASECHK.TRANS64.TRYWAIT P3, [UR26], R7 ;  /* 0x00000007ff0075a7 */ /* 0x000ea4000806111a */
[----:B012---:R-:W-:Y:S05]  /*2760*/  @!P3 BRA `(.L_x_17) ;  /* 0x0000001000f4b947 */ /* 0x007fea0003800000 */
.L_x_25:
[----:B------:R-:W-:Y:S01]  /*2770*/  IADD3 R6, P3, PT, R38, UR25, RZ ;  /* 0x0000001926067c10 */ /* 0x000fe2000ff7e0ff */
[----:B------:R-:W2:Y:S03]  /*2780*/  LDG.E.U8 R44, desc[UR20][R8.64] ;  /* 0x00000014082c7981 */ /* 0x000ea6000c1e1100 */
[----:B------:R-:W-:Y:S02]  /*2790*/  IADD3.X R7, PT, PT, R39, UR6, RZ, P3, !PT ;  /* 0x0000000627077c10 */ /* 0x000fe40009ffe4ff */
[----:B------:R-:W-:-:S03]  /*27a0*/  IADD3 R4, P3, PT, R34, UR25, RZ ;  /* 0x0000001922047c10 */ /* 0x000fc6000ff7e0ff */
[----:B------:R-:W3:Y:S01]  /*27b0*/  LDG.E.U8 R6, desc[UR20][R6.64] ;  /* 0x0000001406067981 */ /* 0x000ee2000c1e1100 */
[----:B------:R-:W-:-:S05]  /*27c0*/  IADD3.X R5, PT, PT, R35, UR6, RZ, P3, !PT ;  /* 0x0000000623057c10 */ /* 0x000fca0009ffe4ff */
[----:B------:R0:W4:Y:S01]  /*27d0*/  LDG.E.U8 R8, desc[UR20][R4.64] ;  /* 0x0000001404087981 */ /* 0x000122000c1e1100 */
[----:B------:R-:W-:Y:S02]  /*27e0*/  F2FP.SATFINITE.E4M3.F32.PACK_AB_MERGE_C R45, R45, R42, RZ ;  /* 0x0000002a2d2d723e */ /* 0x000fe400048070ff */
[----:B0-----:R-:W-:-:S04]  /*27f0*/  IADD3 R4, P3, PT, R30, UR25, RZ ;  /* 0x000000191e047c10 */ /* 0x001fc8000ff7e0ff */
[----:B------:R-:W-:-:S05]  /*2800*/  IADD3.X R5, PT, PT, R31, UR6, RZ, P3, !PT ;  /* 0x000000061f057c10 */ /* 0x000fca0009ffe4ff */
[----:B------:R0:W5:Y:S01]  /*2810*/  LDG.E.U8 R42, desc[UR20][R4.64] ;  /* 0x00000014042a7981 */ /* 0x000162000c1e1100 */
[----:B------:R-:W-:Y:S01]  /*2820*/  FADD R9, -R29, R32 ;  /* 0x000000201d097221 */ /* 0x000fe20000000100 */
[----:B------:R-:W-:Y:S01]  /*2830*/  F2FP.SATFINITE.E4M3.F32.PACK_AB_MERGE_C R32, R43, R10, R33 ;  /* 0x0000000a2b20723e */ /* 0x000fe20004807021 */
[----:B------:R-:W-:Y:S01]  /*2840*/  ULEA UR26, UR23, UR9, 0x3 ;  /* 0x00000009171a7291 */ /* 0x000fe2000f8e18ff */
[----:B------:R-:W-:Y:S01]  /*2850*/  F2FP.SATFINITE.E4M3.F32.PACK_AB_MERGE_C R33, R11, R36, R45 ;  /* 0x000000240b21723e */ /* 0x000fe2000480702d */
[----:B------:R-:W-:Y:S01]  /*2860*/  FMUL R36, R9, 1.4426950216293334961 ;  /* 0x3fb8aa3b09247820 */ /* 0x000fe20000400000 */
[----:B------:R-:W-:Y:S01]  /*2870*/  UMOV UR16, UR4 ;  /* 0x0000000400107c82 */ /* 0x000fe20008000000 */
[----:B------:R-:W-:-:S04]  /*2880*/  UIADD3 UR26, UPT, UPT, UR26, 0x1c00, URZ ;  /* 0x00001c001a1a7890 */ /* 0x000fc8000fffe0ff */
[----:B------:R-:W1:Y:S01]  /*2890*/  MUFU.EX2 R36, R36 ;  /* 0x0000002400247308 */ /* 0x000e620000000800 */
[----:B--2---:R-:W-:Y:S04]  /*28a0*/  STS.U8 [R3+UR9+0x1800], R44 ;  /* 0x0018002c03007988 */ /* 0x004fe80008000009 */
[----:B---3--:R-:W-:Y:S04]  /*28b0*/  STS.U8 [R3+UR9+0x1900], R6 ;  /* 0x0019000603007988 */ /* 0x008fe80008000009 */
[----:B----4-:R0:W-:Y:S02]  /*28c0*/  STS.U8 [R3+UR9+0x1a00], R8 ;  /* 0x001a000803007988 */ /* 0x0101e40008000009 */
[----:B0-----:R-:W-:Y:S01]  /*28d0*/  LDTM.16dp32bit_t0_t15.x8 R4, tmem[UR11] ;  /* 0x0000000b000479ee */ /* 0x001fe20008980000 */
[----:B------:R-:W1:Y:S01]  /*28e0*/  LDTM.16dp32bit_t16_t31.x8 R4, tmem[UR11+0x8] ;  /* 0x0000080b000479ee */ /* 0x000e6200089a0000 */
[----:B-----5:R0:W-:Y:S04]  /*28f0*/  STS.U8 [R3+UR9+0x1b00], R42 ;  /* 0x001b002a03007988 */ /* 0x0201e80008000009 */
[----:B------:R0:W-:Y:S01]  /*2900*/  STS.64 [R14+0x800], R32 ;  /* 0x000800200e007388 */ /* 0x0001e20000000a00 */
[----:B------:R-:W-:Y:S01]  /*2910*/  NOP ;  /* 0x0000000000007918 */ /* 0x000fe20000000000 */
[C---:B-1----:R-:W-:Y:S01]  /*2920*/  FMUL R4, R36.reuse, R4 ;  /* 0x0000000424047220 */ /* 0x042fe20000400000 */
        /* <DEDUP_REMOVED lines=8> */
[----:B------:R0:W-:Y:S01]  /*29b0*/  STTM.16dp32bit_t16_t31.x8 tmem[UR11+0x8], R4 ;  /* 0x00000804000079ed */ /* 0x0001e200089a000b */
[----:B------:R-:W1:Y:S02]  /*29c0*/  FENCE.VIEW.ASYNC.T ;  /* 0x00000000000073c6 */ /* 0x000e640000000200 */
[----:B-1----:R-:W-:Y:S06]  /*29d0*/  BAR.SYNC.DEFER_BLOCKING 0x0 ;  /* 0x0000000000007b1d */ /* 0x002fec0000010000 */
[----:B------:R1:W-:Y:S06]  /*29e0*/  MEMBAR.ALL.CTA ;  /* 0x0000000000007992 */ /* 0x0003ec0000008000 */
[----:B-1----:R-:W1:Y:S02]  /*29f0*/  FENCE.VIEW.ASYNC.S ;  /* 0x00000000000073c6 */ /* 0x002e640000000000 */
[----:B-1----:R-:W-:Y:S06]  /*2a00*/  BAR.SYNC.DEFER_BLOCKING 0x0 ;  /* 0x0000000000007b1d */ /* 0x002fec0000010000 */
[----:B------:R-:W-:Y:S05]  /*2a10*/  BRA.U UP3, `(.L_x_18) ;  /* 0x0000000103287547 */ /* 0x000fea000b800000 */
[----:B------:R-:W-:Y:S01]  /*2a20*/  UMOV UR6, UR26 ;  /* 0x0000001a00067c82 */ /* 0x000fe20008000000 */
[----:B------:R-:W-:Y:S01]  /*2a30*/  UMOV UR7, URZ ;  /* 0x000000ff00077c82 */ /* 0x000fe20008000000 */
[----:B------:R-:W-:Y:S01]  /*2a40*/  UMOV UR14, UR18 ;  /* 0x00000012000e7c82 */ /* 0x000fe20008000000 */
[----:B------:R-:W-:Y:S01]  /*2a50*/  UMOV UR15, 0xc0004010 ;  /* 0xc0004010000f7882 */ /* 0x000fe20000000000 */
[----:B------:R-:W-:Y:S01]  /*2a60*/  UMOV UR34, 0x0 ;  /* 0x0000000000227882 */ /* 0x000fe20000000000 */
[----:B------:R-:W-:Y:S01]  /*2a70*/  UMOV UR35, 0x4080010 ;  /* 0x0408001000237882 */ /* 0x000fe20000000000 */
[----:B------:R-:W-:Y:S01]  /*2a80*/  UMOV UR6, UR6 ;  /* 0x0000000600067c82 */ /* 0x000fe20008000000 */
[----:B------:R1:W-:Y:S01]  /*2a90*/  UTCQMMA gdesc[UR12], gdesc[UR14], tmem[UR27], tmem[UR34], idesc[UR35], UPT ;  /* 0x00ff220e0c0075ea */ /* 0x0003e2000b80031b */
[----:B------:R1:W-:Y:S01]  /*2aa0*/  UTCBAR [UR6], URZ ;  /* 0x000000ff060073e9 */ /* 0x0003e200080000ff */
[----:B------:R-:W-:Y:S02]  /*2ab0*/  NOP ;  /* 0x0000000000007918 */ /* 0x000fe40000000000 */
.L_x_18:
[----:B------:R-:W-:Y:S01]  /*2ac0*/  UIADD3 UR31, UP0, UPT, UR31, 0x20, URZ ;  /* 0x000000201f1f7890 */ /* 0x000fe2000ff1e0ff */
[----:B------:R-:W-:Y:S01]  /*2ad0*/  FFMA R26, R36, R26, R37 ;  /* 0x0000001a241a7223 */ /* 0x000fe20000000025 */
[----:B------:R-:W-:Y:S01]  /*2ae0*/  UIADD3 UR23, UPT, UPT, UR23, 0x1, URZ ;  /* 0x0000000117177890 */ /* 0x000fe2000fffe0ff */
[----:B0-----:R-:W-:Y:S01]  /*2af0*/  IMAD.U32 R33, RZ, RZ, UR16 ;  /* 0x00000010ff217e24 */ /* 0x001fe2000f8e00ff */
[----:B------:R-:W-:Y:S01]  /*2b00*/  UIADD3.X UR32, UPT, UPT, URZ, UR32, URZ, UP0, !UPT ;  /* 0x00000020ff207290 */ /* 0x000fe200087fe4ff */
[----:B------:R-:W-:Y:S01]  /*2b10*/  IMAD.MOV.U32 R32, RZ, RZ, R29 ;  /* 0x000000ffff207224 */ /* 0x000fe200078e001d */
[----:B------:R-:W-:Y:S02]  /*2b20*/  UISETP.GE.U32.AND UP0, UPT, UR31, UR10, UPT ;  /* 0x0000000a1f00728c */ /* 0x000fe4000bf06070 */
[----:B------:R-:W-:Y:S02]  /*2b30*/  UISETP.GT.AND UP4, UPT, UR23, 0x1, UPT ;  /* 0x000000011700788c */ /* 0x000fe4000bf84270 */
[----:B------:R-:W-:-:S02]  /*2b40*/  UISETP.GE.U32.AND.EX UP0, UPT, UR32, URZ, UPT, UP0 ;  /* 0x000000ff2000728c */ /* 0x000fc4000bf06100 */
[----:B-1----:R-:W-:Y:S02]  /*2b50*/  USEL UR6, URZ, 0x1, !UP4 ;  /* 0x00000001ff067887 */ /* 0x002fe4000e000000 */
[----:B------:R-:W-:Y:S02]  /*2b60*/  UIADD3 UR25, UPT, UPT, UR19, UR25, URZ ;  /* 0x0000001913197290 */ /* 0x000fe4000fffe0ff */
[----:B------:R-:W-:Y:S02]  /*2b70*/  UIADD3 UR24, UPT, UPT, UR22, UR24, URZ ;  /* 0x0000001816187290 */ /* 0x000fe4000fffe0ff */
[----:B------:R-:W-:Y:S02]  /*2b80*/  USEL UR23, UR23, URZ, !UP4 ;  /* 0x000000ff17177287 */ /* 0x000fe4000e000000 */
[----:B------:R-:W-:Y:S01]  /*2b90*/  ULOP3.LUT UR4, UR4, UR6, URZ, 0x3c, !UPT ;  /* 0x0000000604047292 */ /* 0x000fe2000f8e3cff */
[----:B------:R-:W-:Y:S11]  /*2ba0*/  BRA.U !UP0, `(.L_x_19) ;  /* 0xfffffff108547547 */ /* 0x000ff6000b83ffff */
[----:B------:R-:W-:Y:S01]  /*2bb0*/  UISETP.GE.AND UP0, UPT, UR29, 0x1, UPT ;  /* 0x000000011d00788c */ /* 0x000fe2000bf06270 */
[----:B------:R-:W-:-:S08]  /*2bc0*/  IMAD.MOV.U32 R32, RZ, RZ, R29 ;  /* 0x000000ffff207224 */ /* 0x000fd000078e001d */
[----:B------:R-:W-:Y:S05]  /*2bd0*/  BRA.U !UP0, `(.L_x_14) ;  /* 0x0000000108147547 */ /* 0x000fea000b800000 */
[----:B------:R-:W-:-:S06]  /*2be0*/  USHF.L.U32 UR4, UR16, 0x1f, URZ ;  /* 0x0000001f10047899 */ /* 0x000fcc00080006ff */
[----:B------:R-:W-:-:S04]  /*2bf0*/  IMAD.U32 R3, RZ, RZ, UR4 ;  /* 0x00000004ff037e24 */ /* 0x000fc8000f8e00ff */
[----:B------:R-:W0:Y:S02]  /*2c00*/  SYNCS.PHASECHK.TRANS64.TRYWAIT P0, [UR26], R3 ;  /* 0x00000003ff0075a7 */ /* 0x000e24000800111a */
[----:B0-----:R-:W-:Y:S05]  /*2c10*/  @!P0 BRA `(.L_x_20) ;  /* 0x0000000c00d48947 */ /* 0x001fea0003800000 */
.L_x_26:
[----:B------:R-:W-:-:S07]  /*2c20*/  IMAD.MOV.U32 R32, RZ, RZ, R29 ;  /* 0x000000ffff207224 */ /* 0x000fce00078e001d */
.L_x_14:
[----:B------:R-:W-:Y:S01]  /*2c30*/  BAR.SYNC.DEFER_BLOCKING 0x0 ;  /* 0x0000000000007b1d */ /* 0x000fe20000010000 */
[----:B------:R-:W-:Y:S01]  /*2c40*/  LOP3.LUT R3, R0, 0x10, RZ, 0xc0, !PT ;  /* 0x0000001000037812 */ /* 0x000fe200078ec0ff */
[----:B------:R-:W-:Y:S01]  /*2c50*/  FMUL R12, R26, 8388608 ;  /* 0x4b0000001a0c7820 */ /* 0x000fe20000400000 */
[C---:B------:R-:W-:Y:S02]  /*2c60*/  LOP3.LUT P3, RZ, R0.reuse, 0xff, RZ, 0xc0, !PT ;  /* 0x000000ff00ff7812 */ /* 0x040fe4000786c0ff */
[----:B------:R-:W-:Y:S01]  /*2c70*/  ISETP.NE.U32.AND P0, PT, R3, RZ, PT ;  /* 0x000000ff0300720c */ /* 0x000fe20003f05070 */
[----:B------:R-:W1:Y:S01]  /*2c80*/  LDCU.64 UR4, c[0x0][0x3e0] ;  /* 0x00007c00ff0477ac */ /* 0x000e620008000a00 */
[----:B------:R-:W-:Y:S02]  /*2c90*/  LOP3.LUT R15, R0, 0x40, RZ, 0xc0, !PT ;  /* 0x00000040000f7812 */ /* 0x000fe400078ec0ff */
[----:B0-----:R-:W-:Y:S02]  /*2ca0*/  SEL R4, RZ, 0x440, !P0 ;  /* 0x00000440ff047807 */ /* 0x001fe40004000000 */
[----:B------:R-:W-:-:S02]  /*2cb0*/  FSETP.GEU.AND P1, PT, R26, 1.175494350822287508e-38, PT ;  /* 0x008000001a00780b */ /* 0x000fc40003f2e000 */
[----:B------:R-:W-:Y:S02]  /*2cc0*/  LOP3.LUT R14, R0, 0x80, RZ, 0xc0, !PT ;  /* 0x00000080000e7812 */ /* 0x000fe400078ec0ff */
[----:B------:R-:W-:Y:S02]  /*2cd0*/  LEA.HI R3, R15, R4, RZ, 0x1b ;  /* 0x000000040f037211 */ /* 0x000fe400078fd8ff */
[----:B------:R-:W-:Y:S02]  /*2ce0*/  FSETP.GT.AND P0, PT, |R26|, 8.50705917302346158658e+37, PT ;  /* 0x7e8000001a00780b */ /* 0x000fe40003f04200 */
[----:B------:R-:W-:Y:S01]  /*2cf0*/  FSEL R12, R12, R26, !P1 ;  /* 0x0000001a0c0c7208 */ /* 0x000fe20004800000 */
[----:B------:R-:W-:Y:S01]  /*2d00*/  IMAD R19, R14, 0x2, R3 ;  /* 0x000000020e137824 */ /* 0x000fe200078e0203 */
[----:B------:R-:W-:Y:S02]  /*2d10*/  SHF.R.S32.HI R13, RZ, 0x5, R0 ;  /* 0x00000005ff0d7819 */ /* 0x000fe40000011400 */
[----:B------:R-:W-:Y:S01]  /*2d20*/  FSETP.GEU.AND P2, PT, |R26|, 1.175494350822287508e-38, PT ;  /* 0x008000001a00780b */ /* 0x000fe20003f4e200 */
[----:B------:R-:W0:Y:S02]  /*2d30*/  @!P3 SYNCS.CCTL.IV [UR9+0x1c00] ;  /* 0x001c0000ff00b9b1 */ /* 0x000e240008000009 */
[----:B0-----:R-:W-:Y:S01]  /*2d40*/  BAR.SYNC.DEFER_BLOCKING 0x0 ;  /* 0x0000000000007b1d */ /* 0x001fe20000010000 */
[----:B------:R-:W-:Y:S01]  /*2d50*/  SGXT R14, R13, 0x1 ;  /* 0x000000010d0e781a */ /* 0x000fe20000000200 */
[----:B------:R-:W-:Y:S01]  /*2d60*/  VIADD R3, R12, 0xc0cafb0d ;  /* 0xc0cafb0d0c037836 */ /* 0x000fe20000000000 */
[----:B------:R-:W-:Y:S01]  /*2d70*/  LEA R16, R15, UR9, 0x1 ;  /* 0x000000090f107c11 */ /* 0x000fe2000f8e08ff */
[----:B------:R-:W-:Y:S01]  /*2d80*/  IMAD.SHL.U32 R13, R0, 0x4, RZ ;  /* 0x00000004000d7824 */ /* 0x000fe200078e00ff */
[----:B------:R-:W-:Y:S01]  /*2d90*/  LOP3.LUT R14, R14, 0x440, RZ, 0xc0, !PT ;  /* 0x000004400e0e7812 */ /* 0x000fe200078ec0ff */
[----:B------:R-:W-:Y:S01]  /*2da0*/  @P0 FMUL R26, R26, 0.25 ;  /* 0x3e8000001a1a0820 */ /* 0x000fe20000400000 */
[----:B------:R-:W-:Y:S01]  /*2db0*/  LOP3.LUT R15, R3, 0xff800000, RZ, 0xc0, !PT ;  /* 0xff800000030f7812 */ /* 0x000fe200078ec0ff */
[----:B------:R-:W-:Y:S01]  /*2dc0*/  LDTM.16dp32bit_t0_t15.x8 R4, tmem[UR11] ;  /* 0x0000000b000479ee */ /* 0x000fe20008980000 */
[----:B------:R-:W0:Y:S01]  /*2dd0*/  LDTM.16dp32bit_t16_t31.x8 R4, tmem[UR11+0x8] ;  /* 0x0000080b000479ee */ /* 0x000e2200089a0000 */
[----:B------:R-:W-:Y:S01]  /*2de0*/  LOP3.LUT R3, R14, 0x27c, R13, 0x78, !PT ;  /* 0x0000027c0e037812 */ /* 0x000fe200078e780d */
[----:B-1----:R-:W-:Y:S01]  /*2df0*/  UIMAD UR4, UR8, UR4, URZ ;  /* 0x00000004080472a4 */ /* 0x002fe2000f8e02ff */
[----:B------:R-:W-:Y:S01]  /*2e00*/  FSEL R14, RZ, -23, P1 ;  /* 0xc1b80000ff0e7808 */ /* 0x000fe20000800000 */
[----:B------:R-:W-:Y:S01]  /*2e10*/  @!P2 FMUL R26, R26, 16777216 ;  /* 0x4b8000001a1aa820 */ /* 0x000fe20000400000 */
[----:B------:R-:W-:Y:S01]  /*2e20*/  I2FP.F32.S32 R17, R15 ;  /* 0x0000000f00117245 */ /* 0x000fe20000201400 */
[C---:B------:R-:W-:Y:S01]  /*2e30*/  IMAD.IADD R15, R12.reuse, 0x1, -R15 ;  /* 0x000000010c0f7824 */ /* 0x040fe200078e0a0f */
[----:B------:R-:W-:Y:S01]  /*2e40*/  LOP3.LUT R18, R13, 0xbc, RZ, 0xc0, !PT ;  /* 0x000000bc0d127812 */ /* 0x000fe200078ec0ff */
[----:B------:R-:W-:Y:S01]  /*2e50*/  IMAD.IADD R13, R3, 0x1, R16 ;  /* 0x00000001030d7824 */ /* 0x000fe200078e0210 */
[----:B------:R-:W-:Y:S01]  /*2e60*/  FSETP.NEU.AND P1, PT, R12, RZ, PT ;  /* 0x000000ff0c00720b */ /* 0x000fe20003f2d000 */
[----:B------:R-:W-:Y:S01]  /*2e70*/  FFMA.FTZ R14, R17, 1.1920928955078125e-07, R14 ;  /* 0x34000000110e7823 */ /* 0x000fe2000001000e */
[----:B------:R-:W-:Y:S01]  /*2e80*/  IMAD.MOV.U32 R16, RZ, RZ, 0x3dc6b27f ;  /* 0x3dc6b27fff107424 */ /* 0x000fe200078e00ff */
[----:B------:R-:W1:Y:S01]  /*2e90*/  MUFU.RCP R17, R26 ;  /* 0x0000001a00117308 */ /* 0x000e620000001000 */
[----:B------:R-:W-:Y:S01]  /*2ea0*/  FADD R15, R15, -1 ;  /* 0xbf8000000f0f7421 */ /* 0x000fe20000000000 */
[----:B------:R-:W-:Y:S01]  /*2eb0*/  IMAD.IADD R3, R18, 0x1, R19 ;  /* 0x0000000112037824 */ /* 0x000fe200078e0213 */
[----:B------:R-:W2:Y:S02]  /*2ec0*/  @!P3 SYNCS.CCTL.IV [UR9+0x1c08] ;  /* 0x001c0800ff00b9b1 */ /* 0x000ea40008000009 */
[----:B------:R-:W-:Y:S01]  /*2ed0*/  FFMA.FTZ R16, R15, R16, -0.16845393180847167969 ;  /* 0xbe2c7f300f107423 */ /* 0x000fe20000010010 */
[----:B------:R-:W-:Y:S01]  /*2ee0*/  NOP ;  /* 0x0000000000007918 */ /* 0x000fe20000000000 */
[----:B------:R-:W-:-:S02]  /*2ef0*/  LOP3.LUT R23, R3, 0x40, RZ, 0x3c, !PT ;  /* 0x0000004003177812 */ /* 0x000fc400078e3cff */
[----:B------:R-:W-:Y:S01]  /*2f00*/  FFMA.FTZ R16, R15, R16, 0.1716887056827545166 ;  /* 0x3e2fcf2a0f107423 */ /* 0x000fe20000010010 */
[----:B0-----:R-:W-:Y:S01]  /*2f10*/  @P0 FMUL R6, R6, 0.25 ;  /* 0x3e80000006060820 */ /* 0x001fe20000400000 */
[----:B------:R-:W-:Y:S01]  /*2f20*/  @P0 FMUL R7, R7, 0.25 ;  /* 0x3e80000007070820 */ /* 0x000fe20000400000 */
[----:B------:R-:W-:Y:S01]  /*2f30*/  @P0 FMUL R4, R4, 0.25 ;  /* 0x3e80000004040820 */ /* 0x000fe20000400000 */
[----:B------:R-:W-:Y:S01]  /*2f40*/  @P0 FMUL R5, R5, 0.25 ;  /* 0x3e80000005050820 */ /* 0x000fe20000400000 */
[----:B------:R-:W-:Y:S01]  /*2f50*/  @P0 FMUL R8, R8, 0.25 ;  /* 0x3e80000008080820 */ /* 0x000fe20000400000 */
[----:B------:R-:W-:Y:S01]  /*2f60*/  @P0 FMUL R9, R9, 0.25 ;  /* 0x3e80000009090820 */ /* 0x000fe20000400000 */
[----:B------:R-:W-:Y:S01]  /*2f70*/  @P0 FMUL R10, R10, 0.25 ;  /* 0x3e8000000a0a0820 */ /* 0x000fe20000400000 */
[----:B------:R-:W-:Y:S01]  /*2f80*/  @P0 FMUL R11, R11, 0.25 ;  /* 0x3e8000000b0b0820 */ /* 0x000fe20000400000 */
[----:B------:R-:W-:Y:S01]  /*2f90*/  @!P2 FMUL R6, R6, 16777216 ;  /* 0x4b8000000606a820 */ /* 0x000fe20000400000 */
[----:B------:R-:W-:Y:S01]  /*2fa0*/  @!P2 FMUL R7, R7, 16777216 ;  /* 0x4b8000000707a820 */ /* 0x000fe20000400000 */
[----:B------:R-:W-:Y:S01]  /*2fb0*/  @!P2 FMUL R4, R4, 16777216 ;  /* 0x4b8000000404a820 */ /* 0x000fe20000400000 */
[----:B------:R-:W-:Y:S01]  /*2fc0*/  @!P2 FMUL R5, R5, 16777216 ;  /* 0x4b8000000505a820 */ /* 0x000fe20000400000 */
[----:B------:R-:W-:Y:S01]  /*2fd0*/  @!P2 FMUL R8, R8, 16777216 ;  /* 0x4b8000000808a820 */ /* 0x000fe20000400000 */
[----:B------:R-:W-:Y:S01]  /*2fe0*/  @!P2 FMUL R9, R9, 16777216 ;  /* 0x4b8000000909a820 */ /* 0x000fe20000400000 */
[----:B------:R-:W-:Y:S01]  /*2ff0*/  @!P2 FMUL R10, R10, 16777216 ;  /* 0x4b8000000a0aa820 */ /* 0x000fe20000400000 */
[----:B------:R-:W-:Y:S01]  /*3000*/  @!P2 FMUL R11, R11, 16777216 ;  /* 0x4b8000000b0ba820 */ /* 0x000fe20000400000 */
[C---:B-1----:R-:W-:Y:S01]  /*3010*/  FMUL R6, R17.reuse, R6 ;  /* 0x0000000611067220 */ /* 0x042fe20000400000 */
[C---:B------:R-:W-:Y:S01]  /*3020*/  FMUL R7, R17.reuse, R7 ;  /* 0x0000000711077220 */ /* 0x040fe20000400000 */
[C---:B------:R-:W-:Y:S01]  /*3030*/  FMUL R4, R17.reuse, R4 ;  /* 0x0000000411047220 */ /* 0x040fe20000400000 */
[C---:B------:R-:W-:Y:S01]  /*3040*/  FMUL R5, R17.reuse, R5 ;  /* 0x0000000511057220 */ /* 0x040fe20000400000 */
[C---:B------:R-:W-:Y:S01]  /*3050*/  FMUL R8, R17.reuse, R8 ;  /* 0x0000000811087220 */ /* 0x040fe20000400000 */
[C---:B------:R-:W-:Y:S01]  /*3060*/  FMUL R9, R17.reuse, R9 ;  /* 0x0000000911097220 */ /* 0x040fe20000400000 */
[C---:B------:R-:W-:Y:S01]  /*3070*/  FMUL R10, R17.reuse, R10 ;  /* 0x0000000a110a7220 */ /* 0x040fe20000400000 */
[----:B------:R-:W-:Y:S01]  /*3080*/  FMUL R11, R17, R11 ;  /* 0x0000000b110b7220 */ /* 0x000fe20000400000 */
[----:B------:R-:W-:Y:S01]  /*3090*/  F2FP.SATFINITE.E4M3.F32.PACK_AB_MERGE_C R6, R7, R6, RZ ;  /* 0x000000060706723e */ /* 0x000fe200048070ff */
[----:B------:R-:W-:Y:S01]  /*30a0*/  FFMA.FTZ R16, R15, R16, -0.17900948226451873779 ;  /* 0xbe374e430f107423 */ /* 0x000fe20000010010 */
[----:B------:R-:W-:-:S02]  /*30b0*/  F2FP.SATFINITE.E4M3.F32.PACK_AB_MERGE_C R4, R5, R4, RZ ;  /* 0x000000040504723e */ /* 0x000fc400048070ff */
[----:B------:R-:W-:Y:S01]  /*30c0*/  F2FP.SATFINITE.E4M3.F32.PACK_AB_MERGE_C R8, R9, R8, RZ ;  /* 0x000000080908723e */ /* 0x000fe200048070ff */
[----:B------:R-:W-:Y:S01]  /*30d0*/  FFMA.FTZ R16, R15, R16, 0.20512372255325317383 ;  /* 0x3e520bf40f107423 */ /* 0x000fe20000010010 */
[----:B------:R-:W-:Y:S02]  /*30e0*/  F2FP.SATFINITE.E4M3.F32.PACK_AB_MERGE_C R10, R11, R10, RZ ;  /* 0x0000000a0b0a723e */ /* 0x000fe400048070ff */
[----:B------:R-:W-:Y:S01]  /*30f0*/  LOP3.LUT R11, R6, 0xffff, RZ, 0xc0, !PT ;  /* 0x0000ffff060b7812 */ /* 0x000fe200078ec0ff */
[C---:B------:R-:W-:Y:S01]  /*3100*/  FFMA.FTZ R16, R15.reuse, R16, -0.24046532809734344482 ;  /* 0xbe763c8b0f107423 */ /* 0x040fe20000010010 */
[----:B------:R-:W-:Y:S02]  /*3110*/  LOP3.LUT R5, R4, 0xffff, RZ, 0xc0, !PT ;  /* 0x0000ffff04057812 */ /* 0x000fe400078ec0ff */
[----:B------:R-:W-:Y:S01]  /*3120*/  LOP3.LUT R6, R8, 0xffff, RZ, 0xc0, !PT ;  /* 0x0000ffff08067812 */ /* 0x000fe200078ec0ff */
[----:B------:R-:W-:Y:S01]  /*3130*/  FFMA.FTZ R16, R15, R16, 0.28857114911079406738 ;  /* 0x3e93bf990f107423 */ /* 0x000fe20000010010 */
[----:B------:R-:W-:-:S02]  /*3140*/  LOP3.LUT R18, R10, 0xffff, RZ, 0xc0, !PT ;  /* 0x0000ffff0a127812 */ /* 0x000fc400078ec0ff */
[----:B------:R-:W-:Y:S01]  /*3150*/  SHF.R.U32.HI R4, RZ, 0x8, R5 ;  /* 0x00000008ff047819 */ /* 0x000fe20000011605 */
[----:B------:R-:W-:Y:S01]  /*3160*/  FFMA.FTZ R16, R15, R16, -0.36067417263984680176 ;  /* 0xbeb8aa490f107423 */ /* 0x000fe20000010010 */
[--C-:B------:R-:W-:Y:S02]  /*3170*/  PRMT R8, R5, 0x3340, R6.reuse ;  /* 0x0000334005087816 */ /* 0x100fe40000000006 */
[----:B------:R-:W-:Y:S01]  /*3180*/  SHF.R.U32.HI R6, RZ, 0x8, R6 ;  /* 0x00000008ff067819 */ /* 0x000fe20000011606 */
[C---:B------:R-:W-:Y:S01]  /*3190*/  FFMA.FTZ R16, R15.reuse, R16, 0.48089820146560668945 ;  /* 0x3ef6384a0f107423 */ /* 0x040fe20000010010 */
[----:B------:R-:W-:Y:S02]  /*31a0*/  SHF.R.U32.HI R5, RZ, 0x8, R11 ;  /* 0x00000008ff057819 */ /* 0x000fe4000001160b */
[----:B------:R-:W-:Y:S01]  /*31b0*/  SHF.R.U32.HI R7, RZ, 0x8, R18 ;  /* 0x00000008ff077819 */ /* 0x000fe20000011612 */
[----:B------:R-:W-:Y:S01]  /*31c0*/  FFMA.FTZ R16, R15, R16, -0.72134751081466674805 ;  /* 0xbf38aa3b0f107423 */ /* 0x000fe20000010010 */
[----:B------:R-:W-:-:S02]  /*31d0*/  LOP3.LUT R9, R4, 0xffff, RZ, 0xc0, !PT ;  /* 0x0000ffff04097812 */ /* 0x000fc400078ec0ff */
[----:B------:R-:W-:Y:S01]  /*31e0*/  LOP3.LUT R6, R6, 0xffff, RZ, 0xc0, !PT ;  /* 0x0000ffff06067812 */ /* 0x000fe200078ec0ff */
[----:B------:R-:W-:Y:S01]  /*31f0*/  FMUL R16, R15, R16 ;  /* 0x000000100f107220 */ /* 0x000fe20000400000 */
[----:B------:R-:W-:Y:S02]  /*3200*/  LOP3.LUT R10, R5, 0xffff, RZ, 0xc0, !PT ;  /* 0x0000ffff050a7812 */ /* 0x000fe400078ec0ff */
[----:B------:R-:W-:Y:S01]  /*3210*/  LOP3.LUT R7, R7, 0xffff, RZ, 0xc0, !PT ;  /* 0x0000ffff07077812 */ /* 0x000fe200078ec0ff */
[----:B------:R-:W-:Y:S01]  /*3220*/  FMUL R16, R15, R16 ;  /* 0x000000100f107220 */ /* 0x000fe20000400000 */
[----:B------:R-:W-:Y:S02]  /*3230*/  PRMT R9, R9, 0x3340, R6 ;  /* 0x0000334009097816 */ /* 0x000fe40000000006 */
[----:B------:R-:W-:Y:S01]  /*3240*/  PRMT R4, R11, 0x3340, R18 ;  /* 0x000033400b047816 */ /* 0x000fe20000000012 */
[----:B------:R-:W-:Y:S01]  /*3250*/  FFMA.FTZ R15, R15, 1.4426950216293334961, R16 ;  /* 0x3fb8aa3b0f0f7823 */ /* 0x000fe20000010010 */
[----:B------:R-:W-:Y:S01]  /*3260*/  PRMT R7, R10, 0x3340, R7 ;  /* 0x000033400a077816 */ /* 0x000fe20000000007 */
[----:B------:R-:W0:Y:S01]  /*3270*/  LDC R11, c[0x0][0x3e8] ;  /* 0x0000fa00ff0b7b82 */ /* 0x000e220000000800 */
[----:B------:R-:W-:Y:S01]  /*3280*/  PRMT R8, R8, 0x5410, R9 ;  /* 0x0000541008087816 */ /* 0x000fe20000000009 */
[----:B------:R-:W-:Y:S01]  /*3290*/  FADD R14, R14, R15 ;  /* 0x0000000f0e0e7221 */ /* 0x000fe20000000000 */
[----:B------:R-:W-:Y:S01]  /*32a0*/  PRMT R6, R4, 0x5410, R7 ;  /* 0x0000541004067816 */ /* 0x000fe20000000007 */
[----:B------:R-:W-:Y:S01]  /*32b0*/  IMAD.SHL.U32 R7, R0, 0x10, RZ ;  /* 0x0000001000077824 */ /* 0x000fe200078e00ff */
[----:B------:R-:W-:Y:S01]  /*32c0*/  SHF.R.U32.HI R4, RZ, 0x2, R0 ;  /* 0x00000002ff047819 */ /* 0x000fe20000011600 */
[----:B--2---:R-:W-:Y:S01]  /*32d0*/  STS [R13], R8 ;  /* 0x000000080d007388 */ /* 0x004fe20000000800 */
[----:B------:R-:W-:-:S02]  /*32e0*/  ISETP.GE.U32.AND P0, PT, R12, 0x7f800000, PT ;  /* 0x7f8000000c00780c */ /* 0x000fc40003f06070 */
[----:B------:R-:W-:Y:S01]  /*32f0*/  LOP3.LUT R5, R4, 0x38, RZ, 0xc0, !PT ;  /* 0x0000003804057812 */ /* 0x000fe200078ec0ff */
[----:B------:R1:W-:Y:S01]  /*3300*/  STS [R13+0x100], R6 ;  /* 0x000100060d007388 */ /* 0x0003e20000000800 */
[--C-:B------:R-:W-:Y:S02]  /*3310*/  SHF.R.U32.HI R10, RZ, 0x6, R0.reuse ;  /* 0x00000006ff0a7819 */ /* 0x100fe40000011600 */
[----:B------:R-:W-:Y:S01]  /*3320*/  LOP3.LUT R20, R5, 0x1f, R0, 0xf8, !PT ;  /* 0x0000001f05147812 */ /* 0x000fe200078ef800 */
[----:B------:R-:W-:Y:S01]  /*3330*/  BAR.SYNC.DEFER_BLOCKING 0x0 ;  /* 0x0000000000007b1d */ /* 0x000fe20000010000 */
[----:B------:R-:W-:Y:S02]  /*3340*/  SGXT.U32 R10, R10, 0x2 ;  /* 0x000000020a0a781a */ /* 0x000fe40000000000 */
[----:B------:R-:W-:Y:S01]  /*3350*/  LOP3.LUT R21, R7, 0x30, RZ, 0xc0, !PT ;  /* 0x0000003007157812 */ /* 0x000fe200078ec0ff */
[----:B------:R-:W-:-:S04]  /*3360*/  IMAD.SHL.U32 R9, R20, 0x8, RZ ;  /* 0x0000000814097824 */ /* 0x000fc800078e00ff */
[----:B------:R-:W2:Y:S01]  /*3370*/  LDC.64 R4, c[0x0][0x398] ;  /* 0x0000e600ff047b82 */ /* 0x000ea20000000a00 */
[----:B------:R-:W-:Y:S01]  /*3380*/  @P0 IMAD.MOV.U32 R15, RZ, RZ, 0x7f800000 ;  /* 0x7f800000ff0f0424 */ /* 0x000fe200078e00ff */
[----:B-1----:R-:W-:Y:S01]  /*3390*/  LOP3.LUT R6, R9, 0xc0, RZ, 0xc0, !PT ;  /* 0x000000c009067812 */ /* 0x002fe200078ec0ff */
[----:B0-----:R-:W-:Y:S02]  /*33a0*/  IMAD R10, R10, R11, RZ ;  /* 0x0000000b0a0a7224 */ /* 0x001fe400078e02ff */
[----:B------:R-:W-:Y:S01]  /*33b0*/  @P0 FFMA.FTZ R14, R12, R15, +INF ;  /* 0x7f8000000c0e0423 */ /* 0x000fe2000001000f */
[----:B------:R-:W-:Y:S01]  /*33c0*/  LEA.HI R12, R0, 0xc, RZ, 0x1a ;  /* 0x0000000c000c7811 */ /* 0x000fe200078fd0ff */
[----:B------:R-:W-:Y:S01]  /*33d0*/  IMAD.SHL.U32 R20, R20, 0x10, RZ ;  /* 0x0000001014147824 */ /* 0x000fe200078e00ff */
[----:B------:R-:W-:Y:S02]  /*33e0*/  IADD3 R21, PT, PT, R6, UR9, R21 ;  /* 0x0000000906157c10 */ /* 0x000fe4000fffe015 */
[----:B------:R-:W-:Y:S01]  /*33f0*/  FSEL R7, R14, -INF , P1 ;  /* 0xff8000000e077808 */ /* 0x000fe20000800000 */
[----:B------:R-:W-:Y:S01]  /*3400*/  IMAD R14, R11, 0x4, R10 ;  /* 0x000000040b0e7824 */ /* 0x000fe200078e020a */
[----:B------:R-:W-:Y:S01]  /*3410*/  LEA.HI R6, R0, 0x1c, RZ, 0x1a ;  /* 0x0000001c00067811 */ /* 0x000fe200078fd0ff */
[-C--:B------:R-:W-:Y:S01]  /*3420*/  IMAD R12, R12, R11.reuse, RZ ;  /* 0x0000000b0c0c7224 */ /* 0x080fe200078e02ff */
[----:B------:R-:W-:Y:S01]  /*3430*/  LOP3.LUT R20, R20, 0xf0, RZ, 0xc0, !PT ;  /* 0x000000f014147812 */ /* 0x000fe200078ec0ff */
[----:B------:R-:W-:Y:S01]  /*3440*/  FFMA R32, R7, 0.69314718246459960938, R32 ;  /* 0x3f31721807207823 */ /* 0x000fe20000000020 */
[----:B------:R-:W-:Y:S01]  /*3450*/  IMAD R7, R2, UR5, RZ ;  /* 0x0000000502077c24 */ /* 0x000fe2000f8e02ff */
[----:B------:R-:W-:Y:S01]  /*3460*/  USHF.R.S32.HI UR5, URZ, 0x1f, UR4 ;  /* 0x0000001fff057899 */ /* 0x000fe20008011404 */
[----:B------:R-:W0:Y:S01]  /*3470*/  LDS.U16 R22, [R3+UR9] ;  /* 0x0000000903167984 */ /* 0x000e220008000400 */
[C---:B------:R-:W-:Y:S01]  /*3480*/  IMAD R16, R11.reuse, 0x4, R14 ;  /* 0x000000040b107824 */ /* 0x040fe200078e020e */
[----:B------:R-:W-:Y:S01]  /*3490*/  LOP3.LUT R0, R0, 0xff, RZ, 0xc0, !PT ;  /* 0x000000ff00007812 */ /* 0x000fe200078ec0ff */
[----:B------:R-:W-:Y:S01]  /*34a0*/  IMAD R13, R6, R11, RZ ;  /* 0x0000000b060d7224 */ /* 0x000fe200078e02ff */
[----:B------:R-:W1:Y:S01]  /*34b0*/  LDS.U16 R24, [R23+UR9] ;  /* 0x0000000917187984 */ /* 0x000e620008000400 */
[----:B------:R-:W-:Y:S01]  /*34c0*/  IMAD R26, R11, 0x8, R16 ;  /* 0x000000080b1a7824 */ /* 0x000fe200078e0210 */
[----:B--2---:R-:W-:Y:S01]  /*34d0*/  IADD3 R15, P0, P1, R7, UR4, R4 ;  /* 0x00000004070f7c10 */ /* 0x004fe2000f91e004 */
[----:B------:R-:W2:Y:S01]  /*34e0*/  LDCU UR4, c[0x0][0x3ec] ;  /* 0x00007d80ff0477ac */ /* 0x000ea20008000800 */
[----:B------:R-:W3:Y:S01]  /*34f0*/  LDS.U16 R3, [R3+UR9+0x200] ;  /* 0x0002000903037984 */ /* 0x000ee20008000400 */
[----:B------:R-:W-:Y:S01]  /*3500*/  SHF.R.S32.HI R4, RZ, 0x1f, R7 ;  /* 0x0000001fff047819 */ /* 0x000fe20000011407 */
[----:B------:R-:W-:-:S02]  /*3510*/  IMAD R28, R11, 0x4, R26 ;  /* 0x000000040b1c7824 */ /* 0x000fc400078e021a */
[----:B------:R-:W4:Y:S01]  /*3520*/  LDS.U16 R23, [R23+UR9+0x200] ;  /* 0x0002000917177984 */ /* 0x000f220008000400 */
[----:B------:R-:W-:Y:S01]  /*3530*/  IADD3.X R27, PT, PT, R4, UR5, R5, P0, P1 ;  /* 0x00000005041b7c10 */ /* 0x000fe200087e2405 */
[----:B------:R-:W-:Y:S01]  /*3540*/  IMAD R17, R11, 0x4, R28 ;  /* 0x000000040b117824 */ /* 0x000fe200078e021c */
[-C--:B------:R-:W-:Y:S02]  /*3550*/  IADD3 R8, P0, PT, R10, R15.reuse, RZ ;  /* 0x0000000f0a087210 */ /* 0x080fe40007f1e0ff */
[-C--:B------:R-:W-:Y:S02]  /*3560*/  IADD3 R6, P1, PT, R12, R15.reuse, RZ ;  /* 0x0000000f0c067210 */ /* 0x080fe40007f3e0ff */
[----:B------:R-:W-:Y:S02]  /*3570*/  IADD3 R4, P2, PT, R13, R15, RZ ;  /* 0x0000000f0d047210 */ /* 0x000fe40007f5e0ff */
[-C--:B------:R-:W-:Y:S02]  /*3580*/  LEA.HI.X.SX32 R9, R10, R27.reuse, 0x1, P0 ;  /* 0x0000001b0a097211 */ /* 0x080fe400000f0eff */
[----:B------:R-:W-:-:S02]  /*3590*/  LEA.HI.X.SX32 R7, R12, R27, 0x1, P1 ;  /* 0x0000001b0c077211 */ /* 0x000fc400008f0eff */
[-C--:B------:R-:W-:Y:S01]  /*35a0*/  IADD3 R12, P0, PT, R14, R15.reuse, RZ ;  /* 0x0000000f0e0c7210 */ /* 0x080fe20007f1e0ff */
[----:B--2---:R-:W-:Y:S01]  /*35b0*/  UIMAD UR4, UR8, UR4, URZ ;  /* 0x00000004080472a4 */ /* 0x004fe2000f8e02ff */
[----:B------:R-:W-:Y:S02]  /*35c0*/  IADD3 R10, P1, PT, R16, R15, RZ ;  /* 0x0000000f100a7210 */ /* 0x000fe40007f3e0ff */
[-C--:B------:R-:W-:Y:S01]  /*35d0*/  LEA.HI.X.SX32 R5, R13, R27.reuse, 0x1, P2 ;  /* 0x0000001b0d057211 */ /* 0x080fe200010f0eff */
[----:B------:R-:W-:Y:S01]  /*35e0*/  USHF.L.U32 UR6, UR4, 0x2, URZ ;  /* 0x0000000204067899 */ /* 0x000fe200080006ff */
[-C--:B------:R-:W-:Y:S01]  /*35f0*/  LEA.HI.X.SX32 R13, R14, R27.reuse, 0x1, P0 ;  /* 0x0000001b0e0d7211 */ /* 0x080fe200000f0eff */
[----:B------:R-:W-:Y:S01]  /*3600*/  UIMAD.WIDE UR4, UR4, 0x4, URZ ;  /* 0x00000004040478a5 */ /* 0x000fe2000f8e02ff */
[----:B------:R-:W-:Y:S02]  /*3610*/  LEA.HI.X.SX32 R11, R16, R27, 0x1, P1 ;  /* 0x0000001b100b7211 */ /* 0x000fe400008f0eff */
[----:B------:R-:W-:-:S02]  /*3620*/  IADD3 R14, P0, PT, R26, R15, RZ ;  /* 0x0000000f1a0e7210 */ /* 0x000fc40007f1e0ff */
[-C--:B------:R-:W-:Y:S02]  /*3630*/  IADD3 R18, P1, PT, R28, R15.reuse, RZ ;  /* 0x0000000f1c127210 */ /* 0x080fe40007f3e0ff */
[C---:B------:R-:W-:Y:S02]  /*3640*/  IADD3 R16, P2, PT, R17.reuse, R15, RZ ;  /* 0x0000000f11107210 */ /* 0x040fe40007f5e0ff */
[-C--:B------:R-:W-:Y:S02]  /*3650*/  LEA.HI.X.SX32 R15, R26, R27.reuse, 0x1, P0 ;  /* 0x0000001b1a0f7211 */ /* 0x080fe400000f0eff */
[----:B0-----:R-:W-:Y:S02]  /*3660*/  PRMT R25, R22, 0x7770, RZ ;  /* 0x0000777016197816 */ /* 0x001fe400000000ff */
[-C--:B------:R-:W-:Y:S02]  /*3670*/  LEA.HI.X.SX32 R19, R28, R27.reuse, 0x1, P1 ;  /* 0x0000001b1c137211 */ /* 0x080fe400008f0eff */
[----:B------:R-:W-:Y:S01]  /*3680*/  LEA.HI.X.SX32 R17, R17, R27, 0x1, P2 ;  /* 0x0000001b11117211 */ /* 0x000fe200010f0eff */
[----:B------:R0:W-:Y:S01]  /*3690*/  STG.E.U8 desc[UR20][R8.64], R25 ;  /* 0x0000001908007986 */ /* 0x0001e2000c101114 */
[----:B------:R-:W-:-:S02]  /*36a0*/  PRMT R27, R22, 0x7771, RZ ;  /* 0x00007771161b7816 */ /* 0x000fc400000000ff */
[C---:B-1----:R-:W-:Y:S02]  /*36b0*/  PRMT R31, R24.reuse, 0x7770, RZ ;  /* 0x00007770181f7816 */ /* 0x042fe400000000ff */
[----:B------:R-:W-:Y:S01]  /*36c0*/  PRMT R33, R24, 0x7771, RZ ;  /* 0x0000777118217816 */ /* 0x000fe200000000ff */
[----:B------:R-:W-:Y:S01]  /*36d0*/  STG.E.U8 desc[UR20][R12.64], R27 ;  /* 0x0000001b0c007986 */ /* 0x000fe2000c101114 */
[C---:B---3--:R-:W-:Y:S02]  /*36e0*/  PRMT R29, R3.reuse, 0x7770, RZ ;  /* 0x00007770031d7816 */ /* 0x048fe400000000ff */
[----:B------:R-:W-:Y:S01]  /*36f0*/  PRMT R3, R3, 0x7771, RZ ;  /* 0x0000777103037816 */ /* 0x000fe200000000ff */
[----:B------:R-:W-:Y:S01]  /*3700*/  STG.E.U8 desc[UR20][R10.64], R31 ;  /* 0x0000001f0a007986 */ /* 0x000fe2000c101114 */
[C---:B----4-:R-:W-:Y:S01]  /*3710*/  PRMT R35, R23.reuse, 0x7770, RZ ;  /* 0x0000777017237816 */ /* 0x050fe200000000ff */
[----:B0-----:R-:W0:Y:S01]  /*3720*/  LDC.64 R8, c[0x0][0x3a0] ;  /* 0x0000e800ff087b82 */ /* 0x001e220000000a00 */
[----:B------:R-:W-:Y:S01]  /*3730*/  PRMT R23, R23, 0x7771, RZ ;  /* 0x0000777117177816 */ /* 0x000fe200000000ff */
[----:B------:R-:W-:Y:S01]  /*3740*/  STG.E.U8 desc[UR20][R6.64], R33 ;  /* 0x0000002106007986 */ /* 0x000fe2000c101114 */
[----:B------:R-:W-:Y:S01]  /*3750*/  ISETP.GE.U32.AND P0, PT, R0, 0x40, PT ;  /* 0x000000400000780c */ /* 0x000fe20003f06070 */
[----:B------:R-:W-:-:S02]  /*3760*/  IMAD.HI R0, R2, 0x4, RZ ;  /* 0x0000000402007827 */ /* 0x000fc400078e02ff */
[----:B------:R-:W-:Y:S04]  /*3770*/  STG.E.U8 desc[UR20][R14.64], R29 ;  /* 0x0000001d0e007986 */ /* 0x000fe8000c101114 */
[----:B------:R1:W-:Y:S04]  /*3780*/  STG.E.U8 desc[UR20][R18.64], R3 ;  /* 0x0000000312007986 */ /* 0x0003e8000c101114 */
[----:B------:R-:W-:Y:S04]  /*3790*/  STG.E.U8 desc[UR20][R16.64], R35 ;  /* 0x0000002310007986 */ /* 0x000fe8000c101114 */
[----:B------:R-:W-:Y:S01]  /*37a0*/  STG.E.U8 desc[UR20][R4.64], R23 ;  /* 0x0000001704007986 */ /* 0x000fe2000c101114 */
[----:B------:R-:W-:Y:S01]  /*37b0*/  BAR.SYNC.DEFER_BLOCKING 0x0 ;  /* 0x0000000000007b1d */ /* 0x000fe20000010000 */
[----:B-1----:R-:W-:-:S05]  /*37c0*/  IMAD.SHL.U32 R3, R2, 0x4, RZ ;  /* 0x0000000402037824 */ /* 0x002fca00078e00ff */
[----:B0-----:R-:W-:-:S04]  /*37d0*/  IADD3 R2, P1, P2, R3, UR6, R8 ;  /* 0x0000000603027c10 */ /* 0x001fc8000fa3e008 */
[----:B------:R-:W-:Y:S01]  /*37e0*/  IADD3.X R3, PT, PT, R0, UR5, R9, P1, P2 ;  /* 0x0000000500037c10 */ /* 0x000fe20008fe4409 */
[----:B------:R-:W-:Y:S01]  /*37f0*/  STSM.16.M88 [R21], R32 ;  /* 0x0000002015007844 */ /* 0x000fe20000000000 */
[----:B------:R-:W-:Y:S06]  /*3800*/  BAR.SYNC.DEFER_BLOCKING 0x0 ;  /* 0x0000000000007b1d */ /* 0x000fec0000010000 */
[----:B------:R-:W0:Y:S04]  /*3810*/  LDSM.16.M88 R7, [R20+UR9] ;  /* 0x000000091407783b */ /* 0x000e280008000000 */
[----:B0-----:R0:W-:Y:S01]  /*3820*/  @!P0 STG.E desc[UR20][R2.64], R7 ;  /* 0x0000000702008986 */ /* 0x0011e2000c101914 */
[----:B------:R-:W-:Y:S06]  /*3830*/  BAR.SYNC.DEFER_BLOCKING 0x0 ;  /* 0x0000000000007b1d */ /* 0x000fec0000010000 */
[----:B------:R-:W-:Y:S05]  /*3840*/  BRA.U UP1, `(.L_x_21) ;  /* 0x00000001019c7547 */ /* 0x000fea000b800000 */
[----:B------:R-:W1:Y:S01]  /*3850*/  S2UR UR5, SR_CgaCtaId ;  /* 0x00000000000579c3 */ /* 0x000e620000008800 */
[----:B------:R-:W-:Y:S01]  /*3860*/  NOP ;  /* 0x0000000000007918 */ /* 0x000fe20000000000 */
[----:B------:R-:W-:Y:S01]  /*3870*/  UMOV UR4, 0x50 ;  /* 0x0000005000047882 */ /* 0x000fe20000000000 */
[----:B------:R-:W-:Y:S02]  /*3880*/  IMAD.U32 R0, RZ, RZ, UR27 ;  /* 0x0000001bff007e24 */ /* 0x000fe4000f8e00ff */
[----:B0-----:R-:W-:-:S03]  /*3890*/  IMAD.MOV.U32 R3, RZ, RZ, 0x1 ;  /* 0x00000001ff037424 */ /* 0x001fc600078e00ff */
[----:B------:R-:W-:-:S04]  /*38a0*/  LOP3.LUT R0, R0, 0xffff, RZ, 0xc0, !PT ;  /* 0x0000ffff00007812 */ /* 0x000fc800078ec0ff */
[----:B------:R-:W-:-:S05]  /*38b0*/  SHF.R.U32.HI R0, RZ, 0x5, R0 ;  /* 0x00000005ff007819 */ /* 0x000fca0000011600 */
[----:B------:R-:W-:Y:S01]  /*38c0*/  VIADD R2, R0, 0x10 ;  /* 0x0000001000027836 */ /* 0x000fe20000000000 */
[----:B------:R-:W-:Y:S01]  /*38d0*/  SHF.L.U32 R0, R3, R0, RZ ;  /* 0x0000000003007219 */ /* 0x000fe200000006ff */
[----:B-1----:R-:W-:-:S03]  /*38e0*/  ULEA UR6, UR5, UR4, 0x18 ;  /* 0x0000000405067291 */ /* 0x002fc6000f8ec0ff */
[----:B------:R-:W-:-:S04]  /*38f0*/  SHF.L.U32 R3, R3, R2, RZ ;  /* 0x0000000203037219 */ /* 0x000fc800000006ff */
[----:B------:R-:W-:Y:S02]  /*3900*/  LOP3.LUT R0, R3, R0, RZ, 0xfc, !PT ;  /* 0x0000000003007212 */ /* 0x000fe400078efcff */
[----:B------:R-:W0:Y:S02]  /*3910*/  LDS R5, [UR6] ;  /* 0x00000006ff057984 */ /* 0x000e240008000800 */
[C---:B------:R-:W-:Y:S02]  /*3920*/  LOP3.LUT R2, R0.reuse, 0xffff, RZ, 0xc0, !PT ;  /* 0x0000ffff00027812 */ /* 0x040fe400078ec0ff */
[----:B0-----:R-:W-:-:S04]  /*3930*/  LOP3.LUT R3, R0, 0xffff, R5, 0x80, !PT ;  /* 0x0000ffff00037812 */ /* 0x001fc800078e8005 */
[----:B------:R-:W-:-:S13]  /*3940*/  ISETP.NE.AND P0, PT, R3, R2, PT ;  /* 0x000000020300720c */ /* 0x000fda0003f05270 */
[----:B------:R-:W-:Y:S05]  /*3950*/  @P0 BRA `(.L_x_22) ;  /* 0x0000000000500947 */ /* 0x000fea0003800000 */
[----:B------:R-:W-:Y:S02]  /*3960*/  SHF.R.U32.HI R5, RZ, 0x10, R5 ;  /* 0x00000010ff057819 */ /* 0x000fe40000011605 */
[----:B------:R-:W-:-:S04]  /*3970*/  SHF.R.U32.HI R2, RZ, 0x10, R0 ;  /* 0x00000010ff027819 */ /* 0x000fc80000011600 */
[----:B------:R-:W-:-:S04]  /*3980*/  LOP3.LUT R5, R5, R2, RZ, 0xc0, !PT ;  /* 0x0000000205057212 */ /* 0x000fc800078ec0ff */
[----:B------:R-:W-:-:S13]  /*3990*/  ISETP.NE.AND P0, PT, R5, R2, PT ;  /* 0x000000020500720c */ /* 0x000fda0003f05270 */
[----:B------:R-:W-:Y:S05]  /*39a0*/  @P0 BRA `(.L_x_23) ;  /* 0x0000000000300947 */ /* 0x000fea0003800000 */
[----:B------:R-:W-:Y:S01]  /*39b0*/  R2UR UR4, R0 ;  /* 0x00000000000472ca */ /* 0x000fe200000e0000 */
[----:B------:R-:W-:Y:S01]  /*39c0*/  VOTEU.ANY UR5, UPT, PT ;  /* 0x0000000000057886 */ /* 0x000fe200038e0100 */
[----:B------:R-:W0:Y:S01]  /*39d0*/  S2R R0, SR_LANEID ;  /* 0x0000000000007919 */ /* 0x000e220000000000 */
[----:B------:R-:W-:-:S10]  /*39e0*/  UFLO.U32 UR5, UR5 ;  /* 0x00000005000572bd */ /* 0x000fd400080e0000 */
[----:B------:R-:W-:-:S06]  /*39f0*/  ULOP3.LUT UR4, URZ, UR4, URZ, 0x33, !UPT ;  /* 0x00000004ff047292 */ /* 0x000fcc000f8e33ff */
[----:B------:R-:W-:-:S04]  /*3a00*/  IMAD.U32 R2, RZ, RZ, UR4 ;  /* 0x00000004ff027e24 */ /* 0x000fc8000f8e00ff */
[----:B------:R-:W1:Y:S02]  /*3a10*/  REDUX UR7, R2 ;  /* 0x00000000020773c4 */ /* 0x000e640000000000 */
[----:B------:R2:W-:Y:S01]  /*3a20*/  UTCATOMSWS.AND URZ, UR4 ;  /* 0x0000000400ff79e3 */ /* 0x0005e20008000000 */
[----:B0-----:R-:W-:Y:S01]  /*3a30*/  ISETP.EQ.U32.AND P0, PT, R0, UR5, PT ;  /* 0x0000000500007c0c */ /* 0x001fe2000bf02070 */
[----:B-1----:R-:W-:-:S12]  /*3a40*/  IMAD.U32 R0, RZ, RZ, UR7 ;  /* 0x00000007ff007e24 */ /* 0x002fd8000f8e00ff */
[----:B------:R2:W-:Y:S01]  /*3a50*/  @P0 ATOMS.AND RZ, [UR6], R0 ;  /* 0x00000000ffff098c */ /* 0x0005e2000a800006 */
[----:B------:R-:W-:Y:S05]  /*3a60*/  BRA `(.L_x_21) ;  /* 0x0000000000147947 */ /* 0x000fea0003800000 */
.L_x_23:
[----:B------:R-:W-:-:S07]  /*3a70*/  MOV R2, 0x3a90 ;  /* 0x00003a9000027802 */ /* 0x000fce0000000f00 */
[----:B------:R-:W-:Y:S05]  /*3a80*/  CALL.REL.NOINC `($__internal_0_$__cuda_sm10x_tcgen05_guardrail_trap_col_being_dealloced_not_returned_by_alloc) ;  /* 0x0000000000447944 */ /* 0x000fea0003c00000 */
[----:B------:R-:W-:Y:S05]  /*3a90*/  BRA `(.L_x_21) ;  /* 0x0000000000087947 */ /* 0x000fea0003800000 */
.L_x_22:
[----:B------:R-:W-:-:S07]  /*3aa0*/  MOV R2, 0x3ac0 ;  /* 0x00003ac000027802 */ /* 0x000fce0000000f00 */
[----:B------:R-:W-:Y:S05]  /*3ab0*/  CALL.REL.NOINC `($__internal_2_$__cuda_sm10x_tcgen05_guardrail_trap_unallocated_columns_being_dealloced) ;  /* 0x0000000000507944 */ /* 0x000fea0003c00000 */
.L_x_21:
[----:B------:R-:W-:Y:S01]  /*3ac0*/  NOP ;  /* 0x0000000000007918 */ /* 0x000fe20000000000 */
[----:B--2---:R-:W-:Y:S05]  /*3ad0*/  EXIT ;  /* 0x000000000000794d */ /* 0x004fea0003800000 */
.L_x_8:
[----:B------:R-:W1:Y:S02]  /*3ae0*/  SYNCS.PHASECHK.TRANS64.TRYWAIT P0, [UR9+0x1400], RZ ;  /* 0x001400ffff0075a7 */ /* 0x000e640008001109 */
[----:B-1----:R-:W-:Y:S05]  /*3af0*/  @!P0 BRA `(.L_x_8) ;  /* 0xfffffffc00f88947 */ /* 0x002fea000383ffff */
[----:B------:R-:W-:Y:S05]  /*3b00*/  BRA `(.L_x_7) ;  /* 0xffffffd000cc7947 */ /* 0x000fea000383ffff */
.L_x_16:
[----:B------:R-:W2:Y:S02]  /*3b10*/  SYNCS.PHASECHK.TRANS64.TRYWAIT P3, [UR9+0x1c10], RZ ;  /* 0x001c10ffff0075a7 */ /* 0x000ea40008061109 */
[----:B--2---:R-:W-:Y:S05]  /*3b20*/  @!P3 BRA `(.L_x_16) ;  /* 0xfffffffc00f8b947 */ /* 0x004fea000383ffff */
[----:B------:R-:W-:Y:S05]  /*3b30*/  BRA `(.L_x_24) ;  /* 0xffffffe400647947 */ /* 0x000fea000383ffff */
.L_x_17:
[----:B------:R-:W0:Y:S02]  /*3b40*/  SYNCS.PHASECHK.TRANS64.TRYWAIT P3, [UR26], R7 ;  /* 0x00000007ff0075a7 */ /* 0x000e24000806111a */
[----:B0-----:R-:W-:Y:S05]  /*3b50*/  @!P3 BRA `(.L_x_17) ;  /* 0xfffffffc00f8b947 */ /* 0x001fea000383ffff */
[----:B------:R-:W-:Y:S05]  /*3b60*/  BRA `(.L_x_25) ;  /* 0xffffffec00007947 */ /* 0x000fea000383ffff */
.L_x_20:
[----:B------:R-:W0:Y:S02]  /*3b70*/  SYNCS.PHASECHK.TRANS64.TRYWAIT P0, [UR26], R3 ;  /* 0x00000003ff0075a7 */ /* 0x000e24000800111a */
[----:B0-----:R-:W-:Y:S05]  /*3b80*/  @!P0 BRA `(.L_x_20) ;  /* 0xfffffffc00f88947 */ /* 0x001fea000383ffff */
[----:B------:R-:W-:Y:S05]  /*3b90*/  BRA `(.L_x_26) ;  /* 0xfffffff000207947 */ /* 0x000fea000383ffff */
        .weak           $__internal_0_$__cuda_sm10x_tcgen05_guardrail_trap_col_being_dealloced_not_returned_by_alloc
        .type           $__internal_0_$__cuda_sm10x_tcgen05_guardrail_trap_col_being_dealloced_not_returned_by_alloc,@function
        .size           $__internal_0_$__cuda_sm10x_tcgen05_guardrail_trap_col_being_dealloced_not_returned_by_alloc,($__internal_1_$__cuda_sm10x_tcgen05_guardrail_trap_phase_invalid_during_alloc - $__internal_0_$__cuda_sm10x_tcgen05_guardrail_trap_col_being_dealloced_not_returned_by_alloc)
$__internal_0_$__cuda_sm10x_tcgen05_guardrail_trap_col_being_dealloced_not_returned_by_alloc:
[----:B------:R-:W-:Y:S05]  /*3ba0*/  BPT.TRAP 0x1 ;  /* 0x000000040000795c */ /* 0x000fea0000300000 */
[----:B------:R-:W-:-:S04]  /*3bb0*/  IMAD.MOV.U32 R3, RZ, RZ, 0x0 ;  /* 0x00000000ff037424 */ /* 0x000fc800078e00ff */
[----:B------:R-:W-:Y:S05]  /*3bc0*/  RET.REL.NODEC R2 `(attn_fwd) ;  /* 0xffffffc4020c7950 */ /* 0x000fea0003c3ffff */
        .weak           $__internal_1_$__cuda_sm10x_tcgen05_guardrail_trap_phase_invalid_during_alloc
        .type           $__internal_1_$__cuda_sm10x_tcgen05_guardrail_trap_phase_invalid_during_alloc,@function
        .size           $__internal_1_$__cuda_sm10x_tcgen05_guardrail_trap_phase_invalid_during_alloc,($__internal_2_$__cuda_sm10x_tcgen05_guardrail_trap_unallocated_columns_being_dealloced - $__internal_1_$__cuda_sm10x_tcgen05_guardrail_trap_phase_invalid_during_alloc)
$__internal_1_$__cuda_sm10x_tcgen05_guardrail_trap_phase_invalid_during_alloc:
[----:B------:R-:W-:Y:S05]  /*3bd0*/  BPT.TRAP 0x1 ;  /* 0x000000040000795c */ /* 0x000fea0000300000 */
[----:B------:R-:W-:-:S04]  /*3be0*/  IMAD.MOV.U32 R3, RZ, RZ, 0x0 ;  /* 0x00000000ff037424 */ /* 0x000fc800078e00ff */
[----:B------:R-:W-:Y:S05]  /*3bf0*/  RET.REL.NODEC R2 `(attn_fwd) ;  /* 0xffffffc402007950 */ /* 0x000fea0003c3ffff */
        .weak           $__internal_2_$__cuda_sm10x_tcgen05_guardrail_trap_unallocated_columns_being_dealloced
        .type           $__internal_2_$__cuda_sm10x_tcgen05_guardrail_trap_unallocated_columns_being_dealloced,@function
        .size           $__internal_2_$__cuda_sm10x_tcgen05_guardrail_trap_unallocated_columns_being_dealloced,(.L_x_30 - $__internal_2_$__cuda_sm10x_tcgen05_guardrail_trap_unallocated_columns_being_dealloced)
$__internal_2_$__cuda_sm10x_tcgen05_guardrail_trap_unallocated_columns_being_dealloced:
[----:B------:R-:W-:Y:S05]  /*3c00*/  BPT.TRAP 0x1 ;  /* 0x000000040000795c */ /* 0x000fea0000300000 */
[----:B------:R-:W-:-:S04]  /*3c10*/  IMAD.MOV.U32 R3, RZ, RZ, 0x0 ;  /* 0x00000000ff037424 */ /* 0x000fc800078e00ff */
[----:B------:R-:W-:Y:S05]  /*3c20*/  RET.REL.NODEC R2 `(attn_fwd) ;  /* 0xffffffc002f47950 */ /* 0x000fea0003c3ffff */
.L_x_27:
[----:B------:R-:W-:-:S00]  /*3c30*/  BRA `(.L_x_27) ;  /* 0xfffffffc00fc7947 */ /* 0x000fc0000383ffff */
[----:B------:R-:W-:-:S00]  /*3c40*/  NOP ;  /* 0x0000000000007918 */ /* 0x000fc00000000000 */
        /* <DEDUP_REMOVED lines=11> */
.L_x_30:


//--------------------- .nv.global.init           --------------------------
	.section	.nv.global.init,"aw",@progbits
.nv.global.init:
	.type		_$_str,@object
	.size		_$_str,(.L_3 - _$_str)
_$_str:
        /*0000*/ 	.byte	0x5f, 0x5f, 0x43, 0x55, 0x44, 0x41, 0x5f, 0x46, 0x54, 0x5a, 0x00
.L_3:


//--------------------- .nv.shared.attn_fwd       --------------------------
	.section	.nv.shared.attn_fwd,"aw",@nobits
	.sectionflags	@""
	.align	16
	.zero		1024


//--------------------- .nv.shared.reserved.0     --------------------------
	.section	.nv.shared.reserved.0,"aw",@nobits
	.align	8
	.weak		__nv_reservedSMEM_offset_0_alias
	.size		__nv_reservedSMEM_offset_0_alias, 0, 64
	.other		__nv_reservedSMEM_offset_0_alias,@"STO_CUDA_RESERVED_SHARED STV_DEFAULT"
__nv_reservedSMEM_offset_0_alias:
	.zero		0
.nv.shared.reserved.0:
	.zero		64
	.weak		__nv_reservedSMEM_allocation_phase
	.type		__nv_reservedSMEM_allocation_phase,@object
	.size		__nv_reservedSMEM_allocation_phase,(.L_0 - __nv_reservedSMEM_allocation_phase)
__nv_reservedSMEM_allocation_phase:
	.zero		1
.L_0:
	.zero		7
	.weak		__nv_reservedSMEM_devtool_atexit_pc
	.type		__nv_reservedSMEM_devtool_atexit_pc,@object
	.size		__nv_reservedSMEM_devtool_atexit_pc,(__nv_reservedSMEM_allocation_mask - __nv_reservedSMEM_devtool_atexit_pc)
__nv_reservedSMEM_devtool_atexit_pc:
	.zero		8
	.weak		__nv_reservedSMEM_allocation_mask
	.type		__nv_reservedSMEM_allocation_mask,@object
	.size		__nv_reservedSMEM_allocation_mask,(.L_2 - __nv_reservedSMEM_allocation_mask)
__nv_reservedSMEM_allocation_mask:
	.zero		4
.L_2:


//--------------------- .nv.constant0.attn_fwd    --------------------------
	.section	.nv.constant0.attn_fwd,"a",@progbits
	.sectionflags	@""
	.align	4
.nv.constant0.attn_fwd:
	.zero		1032


//--------------------- SYMBOLS --------------------------

	.type		.nv.reservedSmem.offset0,@object
	.size		.nv.reservedSmem.offset0,0x4
	.type		.nv.reservedSmem.cap,@object
	.size		.nv.reservedSmem.cap,0x4
